//
// Generated by NVIDIA NVVM Compiler
//
// Compiler Build ID: CL-36424714
// Cuda compilation tools, release 13.0, V13.0.88
// Based on NVVM 20.0.0
//

.version 9.0
.target sm_100
.address_size 64

	// .globl	_Z18kernelSumHistogramPyS_iii
.extern .shared .align 16 .b8 SHist[];

.visible .entry _Z18kernelSumHistogramPyS_iii(
	.param .u64 .ptr .align 1 _Z18kernelSumHistogramPyS_iii_param_0,
	.param .u64 .ptr .align 1 _Z18kernelSumHistogramPyS_iii_param_1,
	.param .u32 _Z18kernelSumHistogramPyS_iii_param_2,
	.param .u32 _Z18kernelSumHistogramPyS_iii_param_3,
	.param .u32 _Z18kernelSumHistogramPyS_iii_param_4
)
{
	.reg .pred 	%p<15>;
	.reg .b32 	%r<121>;
	.reg .b64 	%rd<218>;

	ld.param.u64 	%rd18, [_Z18kernelSumHistogramPyS_iii_param_0];
	ld.param.u64 	%rd19, [_Z18kernelSumHistogramPyS_iii_param_1];
	ld.param.u32 	%r71, [_Z18kernelSumHistogramPyS_iii_param_2];
	ld.param.u32 	%r70, [_Z18kernelSumHistogramPyS_iii_param_3];
	ld.param.u32 	%r72, [_Z18kernelSumHistogramPyS_iii_param_4];
	cvta.to.global.u64 	%rd1, %rd18;
	cvta.to.global.u64 	%rd2, %rd19;
	mov.u32 	%r73, %tid.x;
	mov.u32 	%r74, %ctaid.x;
	mov.u32 	%r1, %ntid.x;
	mad.lo.s32 	%r99, %r74, %r1, %r73;
	div.s32 	%r75, %r71, %r72;
	mul.lo.s32 	%r76, %r75, %r72;
	sub.s32 	%r77, %r71, %r76;
	setp.ne.s32 	%p1, %r77, 0;
	selp.u32 	%r78, 1, 0, %p1;
	add.s32 	%r3, %r75, %r78;
	setp.ge.s32 	%p2, %r99, %r70;
	@%p2 bra 	$L__BB0_18;
	setp.ne.s32 	%p3, %r3, 0;
	mov.u32 	%r79, %nctaid.x;
	mul.lo.s32 	%r4, %r1, %r79;
	@%p3 bra 	$L__BB0_3;
$L__BB0_2:
	mul.wide.s32 	%rd207, %r99, 8;
	add.s64 	%rd208, %rd2, %rd207;
	mov.b64 	%rd209, 0;
	st.global.u64 	[%rd208], %rd209;
	add.s32 	%r99, %r99, %r4;
	setp.lt.s32 	%p14, %r99, %r70;
	@%p14 bra 	$L__BB0_2;
	bra.uni 	$L__BB0_18;
$L__BB0_3:
	and.b32  	%r7, %r3, 15;
	and.b32  	%r8, %r3, 7;
	and.b32  	%r9, %r3, 3;
	shl.b32 	%r10, %r70, 4;
	shl.b32 	%r11, %r70, 1;
	mul.lo.s32 	%r12, %r70, 3;
	shl.b32 	%r13, %r70, 2;
	mul.lo.s32 	%r14, %r70, 6;
	mul.lo.s32 	%r15, %r70, 7;
	shl.b32 	%r16, %r70, 3;
	mul.lo.s32 	%r17, %r70, 9;
	mul.lo.s32 	%r18, %r70, 10;
	mul.lo.s32 	%r19, %r70, 11;
	mul.lo.s32 	%r20, %r70, 12;
	mul.lo.s32 	%r21, %r70, 14;
	mul.lo.s32 	%r22, %r70, 15;
$L__BB0_4:
	setp.lt.u32 	%p4, %r3, 16;
	cvt.s64.s32 	%rd3, %r99;
	mov.b64 	%rd217, 0;
	mov.b32 	%r119, 0;
	@%p4 bra 	$L__BB0_7;
	mul.lo.s32 	%r112, %r70, 5;
	mul.lo.s32 	%r104, %r70, 13;
	and.b32  	%r82, %r3, -16;
	neg.s32 	%r117, %r82;
	mov.b64 	%rd217, 0;
	mov.b32 	%r101, 0;
	mov.u32 	%r102, %r22;
	mov.u32 	%r103, %r21;
	mov.u32 	%r105, %r20;
	mov.u32 	%r106, %r19;
	mov.u32 	%r107, %r18;
	mov.u32 	%r108, %r17;
	mov.u32 	%r109, %r16;
	mov.u32 	%r110, %r15;
	mov.u32 	%r111, %r14;
	mov.u32 	%r113, %r13;
	mov.u32 	%r114, %r12;
	mov.u32 	%r115, %r11;
	mov.u32 	%r116, %r70;
$L__BB0_6:
	.pragma "nounroll";
	and.b32  	%r119, %r3, -16;
	cvt.s64.s32 	%rd23, %r101;
	add.s64 	%rd24, %rd23, %rd3;
	shl.b64 	%rd25, %rd24, 3;
	add.s64 	%rd26, %rd1, %rd25;
	ld.global.u64 	%rd27, [%rd26];
	add.s64 	%rd28, %rd27, %rd217;
	cvt.s64.s32 	%rd29, %r116;
	add.s64 	%rd30, %rd29, %rd3;
	shl.b64 	%rd31, %rd30, 3;
	add.s64 	%rd32, %rd1, %rd31;
	ld.global.u64 	%rd33, [%rd32];
	add.s64 	%rd34, %rd33, %rd28;
	cvt.s64.s32 	%rd35, %r115;
	add.s64 	%rd36, %rd35, %rd3;
	shl.b64 	%rd37, %rd36, 3;
	add.s64 	%rd38, %rd1, %rd37;
	ld.global.u64 	%rd39, [%rd38];
	add.s64 	%rd40, %rd39, %rd34;
	cvt.s64.s32 	%rd41, %r114;
	add.s64 	%rd42, %rd41, %rd3;
	shl.b64 	%rd43, %rd42, 3;
	add.s64 	%rd44, %rd1, %rd43;
	ld.global.u64 	%rd45, [%rd44];
	add.s64 	%rd46, %rd45, %rd40;
	cvt.s64.s32 	%rd47, %r113;
	add.s64 	%rd48, %rd47, %rd3;
	shl.b64 	%rd49, %rd48, 3;
	add.s64 	%rd50, %rd1, %rd49;
	ld.global.u64 	%rd51, [%rd50];
	add.s64 	%rd52, %rd51, %rd46;
	cvt.s64.s32 	%rd53, %r112;
	add.s64 	%rd54, %rd53, %rd3;
	shl.b64 	%rd55, %rd54, 3;
	add.s64 	%rd56, %rd1, %rd55;
	ld.global.u64 	%rd57, [%rd56];
	add.s64 	%rd58, %rd57, %rd52;
	cvt.s64.s32 	%rd59, %r111;
	add.s64 	%rd60, %rd59, %rd3;
	shl.b64 	%rd61, %rd60, 3;
	add.s64 	%rd62, %rd1, %rd61;
	ld.global.u64 	%rd63, [%rd62];
	add.s64 	%rd64, %rd63, %rd58;
	cvt.s64.s32 	%rd65, %r110;
	add.s64 	%rd66, %rd65, %rd3;
	shl.b64 	%rd67, %rd66, 3;
	add.s64 	%rd68, %rd1, %rd67;
	ld.global.u64 	%rd69, [%rd68];
	add.s64 	%rd70, %rd69, %rd64;
	cvt.s64.s32 	%rd71, %r109;
	add.s64 	%rd72, %rd71, %rd3;
	shl.b64 	%rd73, %rd72, 3;
	add.s64 	%rd74, %rd1, %rd73;
	ld.global.u64 	%rd75, [%rd74];
	add.s64 	%rd76, %rd75, %rd70;
	cvt.s64.s32 	%rd77, %r108;
	add.s64 	%rd78, %rd77, %rd3;
	shl.b64 	%rd79, %rd78, 3;
	add.s64 	%rd80, %rd1, %rd79;
	ld.global.u64 	%rd81, [%rd80];
	add.s64 	%rd82, %rd81, %rd76;
	cvt.s64.s32 	%rd83, %r107;
	add.s64 	%rd84, %rd83, %rd3;
	shl.b64 	%rd85, %rd84, 3;
	add.s64 	%rd86, %rd1, %rd85;
	ld.global.u64 	%rd87, [%rd86];
	add.s64 	%rd88, %rd87, %rd82;
	cvt.s64.s32 	%rd89, %r106;
	add.s64 	%rd90, %rd89, %rd3;
	shl.b64 	%rd91, %rd90, 3;
	add.s64 	%rd92, %rd1, %rd91;
	ld.global.u64 	%rd93, [%rd92];
	add.s64 	%rd94, %rd93, %rd88;
	cvt.s64.s32 	%rd95, %r105;
	add.s64 	%rd96, %rd95, %rd3;
	shl.b64 	%rd97, %rd96, 3;
	add.s64 	%rd98, %rd1, %rd97;
	ld.global.u64 	%rd99, [%rd98];
	add.s64 	%rd100, %rd99, %rd94;
	cvt.s64.s32 	%rd101, %r104;
	add.s64 	%rd102, %rd101, %rd3;
	shl.b64 	%rd103, %rd102, 3;
	add.s64 	%rd104, %rd1, %rd103;
	ld.global.u64 	%rd105, [%rd104];
	add.s64 	%rd106, %rd105, %rd100;
	cvt.s64.s32 	%rd107, %r103;
	add.s64 	%rd108, %rd107, %rd3;
	shl.b64 	%rd109, %rd108, 3;
	add.s64 	%rd110, %rd1, %rd109;
	ld.global.u64 	%rd111, [%rd110];
	add.s64 	%rd112, %rd111, %rd106;
	cvt.s64.s32 	%rd113, %r102;
	add.s64 	%rd114, %rd113, %rd3;
	shl.b64 	%rd115, %rd114, 3;
	add.s64 	%rd116, %rd1, %rd115;
	ld.global.u64 	%rd117, [%rd116];
	add.s64 	%rd217, %rd117, %rd112;
	add.s32 	%r117, %r117, 16;
	add.s32 	%r116, %r116, %r10;
	add.s32 	%r115, %r115, %r10;
	add.s32 	%r114, %r114, %r10;
	add.s32 	%r113, %r113, %r10;
	add.s32 	%r112, %r112, %r10;
	add.s32 	%r111, %r111, %r10;
	add.s32 	%r110, %r110, %r10;
	add.s32 	%r109, %r109, %r10;
	add.s32 	%r108, %r108, %r10;
	add.s32 	%r107, %r107, %r10;
	add.s32 	%r106, %r106, %r10;
	add.s32 	%r105, %r105, %r10;
	add.s32 	%r104, %r104, %r10;
	add.s32 	%r103, %r103, %r10;
	add.s32 	%r102, %r102, %r10;
	add.s32 	%r101, %r101, %r10;
	setp.ne.s32 	%p5, %r117, 0;
	@%p5 bra 	$L__BB0_6;
$L__BB0_7:
	setp.eq.s32 	%p6, %r7, 0;
	@%p6 bra 	$L__BB0_17;
	add.s32 	%r83, %r7, -1;
	setp.lt.u32 	%p7, %r83, 7;
	@%p7 bra 	$L__BB0_10;
	mul.lo.s32 	%r84, %r119, %r70;
	cvt.s64.s32 	%rd119, %r84;
	add.s64 	%rd120, %rd119, %rd3;
	shl.b64 	%rd121, %rd120, 3;
	add.s64 	%rd122, %rd1, %rd121;
	ld.global.u64 	%rd123, [%rd122];
	add.s64 	%rd124, %rd123, %rd217;
	add.s32 	%r85, %r84, %r70;
	cvt.s64.s32 	%rd125, %r85;
	add.s64 	%rd126, %rd125, %rd3;
	shl.b64 	%rd127, %rd126, 3;
	add.s64 	%rd128, %rd1, %rd127;
	ld.global.u64 	%rd129, [%rd128];
	add.s64 	%rd130, %rd129, %rd124;
	add.s32 	%r86, %r85, %r70;
	cvt.s64.s32 	%rd131, %r86;
	add.s64 	%rd132, %rd131, %rd3;
	shl.b64 	%rd133, %rd132, 3;
	add.s64 	%rd134, %rd1, %rd133;
	ld.global.u64 	%rd135, [%rd134];
	add.s64 	%rd136, %rd135, %rd130;
	add.s32 	%r87, %r86, %r70;
	cvt.s64.s32 	%rd137, %r87;
	add.s64 	%rd138, %rd137, %rd3;
	shl.b64 	%rd139, %rd138, 3;
	add.s64 	%rd140, %rd1, %rd139;
	ld.global.u64 	%rd141, [%rd140];
	add.s64 	%rd142, %rd141, %rd136;
	add.s32 	%r88, %r87, %r70;
	cvt.s64.s32 	%rd143, %r88;
	add.s64 	%rd144, %rd143, %rd3;
	shl.b64 	%rd145, %rd144, 3;
	add.s64 	%rd146, %rd1, %rd145;
	ld.global.u64 	%rd147, [%rd146];
	add.s64 	%rd148, %rd147, %rd142;
	add.s32 	%r89, %r88, %r70;
	cvt.s64.s32 	%rd149, %r89;
	add.s64 	%rd150, %rd149, %rd3;
	shl.b64 	%rd151, %rd150, 3;
	add.s64 	%rd152, %rd1, %rd151;
	ld.global.u64 	%rd153, [%rd152];
	add.s64 	%rd154, %rd153, %rd148;
	add.s32 	%r90, %r89, %r70;
	cvt.s64.s32 	%rd155, %r90;
	add.s64 	%rd156, %rd155, %rd3;
	shl.b64 	%rd157, %rd156, 3;
	add.s64 	%rd158, %rd1, %rd157;
	ld.global.u64 	%rd159, [%rd158];
	add.s64 	%rd160, %rd159, %rd154;
	add.s32 	%r91, %r90, %r70;
	cvt.s64.s32 	%rd161, %r91;
	add.s64 	%rd162, %rd161, %rd3;
	shl.b64 	%rd163, %rd162, 3;
	add.s64 	%rd164, %rd1, %rd163;
	ld.global.u64 	%rd165, [%rd164];
	add.s64 	%rd217, %rd165, %rd160;
	add.s32 	%r119, %r119, 8;
$L__BB0_10:
	setp.eq.s32 	%p8, %r8, 0;
	@%p8 bra 	$L__BB0_17;
	add.s32 	%r92, %r8, -1;
	setp.lt.u32 	%p9, %r92, 3;
	@%p9 bra 	$L__BB0_13;
	mul.lo.s32 	%r93, %r119, %r70;
	cvt.s64.s32 	%rd167, %r93;
	add.s64 	%rd168, %rd167, %rd3;
	shl.b64 	%rd169, %rd168, 3;
	add.s64 	%rd170, %rd1, %rd169;
	ld.global.u64 	%rd171, [%rd170];
	add.s64 	%rd172, %rd171, %rd217;
	add.s32 	%r94, %r93, %r70;
	cvt.s64.s32 	%rd173, %r94;
	add.s64 	%rd174, %rd173, %rd3;
	shl.b64 	%rd175, %rd174, 3;
	add.s64 	%rd176, %rd1, %rd175;
	ld.global.u64 	%rd177, [%rd176];
	add.s64 	%rd178, %rd177, %rd172;
	add.s32 	%r95, %r94, %r70;
	cvt.s64.s32 	%rd179, %r95;
	add.s64 	%rd180, %rd179, %rd3;
	shl.b64 	%rd181, %rd180, 3;
	add.s64 	%rd182, %rd1, %rd181;
	ld.global.u64 	%rd183, [%rd182];
	add.s64 	%rd184, %rd183, %rd178;
	add.s32 	%r96, %r95, %r70;
	cvt.s64.s32 	%rd185, %r96;
	add.s64 	%rd186, %rd185, %rd3;
	shl.b64 	%rd187, %rd186, 3;
	add.s64 	%rd188, %rd1, %rd187;
	ld.global.u64 	%rd189, [%rd188];
	add.s64 	%rd217, %rd189, %rd184;
	add.s32 	%r119, %r119, 4;
$L__BB0_13:
	setp.eq.s32 	%p10, %r9, 0;
	@%p10 bra 	$L__BB0_17;
	setp.eq.s32 	%p11, %r9, 1;
	mul.lo.s32 	%r67, %r119, %r70;
	cvt.s64.s32 	%rd190, %r67;
	add.s64 	%rd191, %rd190, %rd3;
	shl.b64 	%rd192, %rd191, 3;
	add.s64 	%rd193, %rd1, %rd192;
	ld.global.u64 	%rd194, [%rd193];
	add.s64 	%rd217, %rd194, %rd217;
	@%p11 bra 	$L__BB0_17;
	setp.eq.s32 	%p12, %r9, 2;
	add.s32 	%r68, %r67, %r70;
	cvt.s64.s32 	%rd195, %r68;
	add.s64 	%rd196, %rd195, %rd3;
	shl.b64 	%rd197, %rd196, 3;
	add.s64 	%rd198, %rd1, %rd197;
	ld.global.u64 	%rd199, [%rd198];
	add.s64 	%rd217, %rd199, %rd217;
	@%p12 bra 	$L__BB0_17;
	add.s32 	%r97, %r68, %r70;
	cvt.s64.s32 	%rd200, %r97;
	add.s64 	%rd201, %rd200, %rd3;
	shl.b64 	%rd202, %rd201, 3;
	add.s64 	%rd203, %rd1, %rd202;
	ld.global.u64 	%rd204, [%rd203];
	add.s64 	%rd217, %rd204, %rd217;
$L__BB0_17:
	cvt.u32.u64 	%r98, %rd3;
	shl.b64 	%rd205, %rd3, 3;
	add.s64 	%rd206, %rd2, %rd205;
	st.global.u64 	[%rd206], %rd217;
	add.s32 	%r99, %r98, %r4;
	setp.lt.s32 	%p13, %r99, %r70;
	@%p13 bra 	$L__BB0_4;
$L__BB0_18:
	bar.sync 	0;
	ret;

}
	// .globl	_Z19GPUInterChunkKernelyyfP8atomdescS0_Pyi
.visible .entry _Z19GPUInterChunkKernelyyfP8atomdescS0_Pyi(
	.param .u64 _Z19GPUInterChunkKernelyyfP8atomdescS0_Pyi_param_0,
	.param .u64 _Z19GPUInterChunkKernelyyfP8atomdescS0_Pyi_param_1,
	.param .f32 _Z19GPUInterChunkKernelyyfP8atomdescS0_Pyi_param_2,
	.param .u64 .ptr .align 1 _Z19GPUInterChunkKernelyyfP8atomdescS0_Pyi_param_3,
	.param .u64 .ptr .align 1 _Z19GPUInterChunkKernelyyfP8atomdescS0_Pyi_param_4,
	.param .u64 .ptr .align 1 _Z19GPUInterChunkKernelyyfP8atomdescS0_Pyi_param_5,
	.param .u32 _Z19GPUInterChunkKernelyyfP8atomdescS0_Pyi_param_6
)
{
	.reg .pred 	%p<18>;
	.reg .b16 	%rs<11>;
	.reg .b32 	%r<101>;
	.reg .b32 	%f<159>;
	.reg .b64 	%rd<52>;

	ld.param.u64 	%rd10, [_Z19GPUInterChunkKernelyyfP8atomdescS0_Pyi_param_0];
	ld.param.u64 	%rd8, [_Z19GPUInterChunkKernelyyfP8atomdescS0_Pyi_param_1];
	ld.param.f32 	%f4, [_Z19GPUInterChunkKernelyyfP8atomdescS0_Pyi_param_2];
	ld.param.u64 	%rd11, [_Z19GPUInterChunkKernelyyfP8atomdescS0_Pyi_param_3];
	ld.param.u64 	%rd9, [_Z19GPUInterChunkKernelyyfP8atomdescS0_Pyi_param_5];
	ld.param.u32 	%r29, [_Z19GPUInterChunkKernelyyfP8atomdescS0_Pyi_param_6];
	cvta.to.global.u64 	%rd1, %rd11;
	mov.u32 	%r1, %ctaid.x;
	mov.u32 	%r2, %ntid.x;
	mul.lo.s32 	%r3, %r1, %r2;
	mov.u32 	%r100, %tid.x;
	add.s32 	%r30, %r3, %r100;
	cvt.u64.u32 	%rd12, %r30;
	setp.le.u64 	%p1, %rd10, %rd12;
	@%p1 bra 	$L__BB1_21;
	mov.u32 	%r31, %nctaid.x;
	add.s32 	%r5, %r31, -1;
	setp.eq.s32 	%p2, %r5, 0;
	@%p2 bra 	$L__BB1_21;
	cvt.u64.u32 	%rd13, %r100;
	cvt.u64.u32 	%rd14, %r3;
	add.s64 	%rd15, %rd14, %rd13;
	mad.lo.s64 	%rd16, %rd15, 12, %rd1;
	ld.global.f32 	%f1, [%rd16];
	ld.global.f32 	%f2, [%rd16+4];
	ld.global.f32 	%f3, [%rd16+8];
	cvt.u32.u64 	%r6, %rd8;
	cvt.u16.u32 	%rs1, %r2;
	and.b32  	%r7, %r2, 3;
	cvt.u16.u64 	%rs2, %rd8;
	and.b32  	%r8, %r2, 2044;
	and.b32  	%r9, %r2, 1;
	and.b32  	%r33, %r2, -4;
	neg.s32 	%r10, %r33;
	mov.b32 	%r93, 0;
	mov.b16 	%rs10, 0;
	mov.u32 	%r92, %r6;
$L__BB1_3:
	setp.lt.u32 	%p3, %r2, 4;
	mul.lo.s32 	%r13, %r2, %r93;
	mov.b32 	%r96, 0;
	@%p3 bra 	$L__BB1_6;
	mul.wide.u32 	%rd17, %r13, 12;
	add.s64 	%rd18, %rd1, %rd17;
	add.s64 	%rd51, %rd18, 24;
	mov.u32 	%r94, %r10;
$L__BB1_5:
	.pragma "nounroll";
	ld.global.f32 	%f5, [%rd51+-24];
	sub.f32 	%f6, %f1, %f5;
	ld.global.f32 	%f7, [%rd51+-20];
	sub.f32 	%f8, %f2, %f7;
	mul.f32 	%f9, %f8, %f8;
	fma.rn.f32 	%f10, %f6, %f6, %f9;
	ld.global.f32 	%f11, [%rd51+-16];
	sub.f32 	%f12, %f3, %f11;
	fma.rn.f32 	%f13, %f12, %f12, %f10;
	sqrt.rn.f32 	%f14, %f13;
	div.rn.f32 	%f15, %f14, %f4;
	cvt.rzi.s32.f32 	%r35, %f15;
	shl.b32 	%r36, %r35, 3;
	mov.u32 	%r37, SHist;
	add.s32 	%r38, %r37, %r36;
	atom.shared.add.u64 	%rd19, [%r38], 1;
	ld.global.f32 	%f16, [%rd51+-12];
	sub.f32 	%f17, %f1, %f16;
	ld.global.f32 	%f18, [%rd51+-8];
	sub.f32 	%f19, %f2, %f18;
	mul.f32 	%f20, %f19, %f19;
	fma.rn.f32 	%f21, %f17, %f17, %f20;
	ld.global.f32 	%f22, [%rd51+-4];
	sub.f32 	%f23, %f3, %f22;
	fma.rn.f32 	%f24, %f23, %f23, %f21;
	sqrt.rn.f32 	%f25, %f24;
	div.rn.f32 	%f26, %f25, %f4;
	cvt.rzi.s32.f32 	%r39, %f26;
	shl.b32 	%r40, %r39, 3;
	add.s32 	%r41, %r37, %r40;
	atom.shared.add.u64 	%rd20, [%r41], 1;
	ld.global.f32 	%f27, [%rd51];
	sub.f32 	%f28, %f1, %f27;
	ld.global.f32 	%f29, [%rd51+4];
	sub.f32 	%f30, %f2, %f29;
	mul.f32 	%f31, %f30, %f30;
	fma.rn.f32 	%f32, %f28, %f28, %f31;
	ld.global.f32 	%f33, [%rd51+8];
	sub.f32 	%f34, %f3, %f33;
	fma.rn.f32 	%f35, %f34, %f34, %f32;
	sqrt.rn.f32 	%f36, %f35;
	div.rn.f32 	%f37, %f36, %f4;
	cvt.rzi.s32.f32 	%r42, %f37;
	shl.b32 	%r43, %r42, 3;
	add.s32 	%r44, %r37, %r43;
	atom.shared.add.u64 	%rd21, [%r44], 1;
	ld.global.f32 	%f38, [%rd51+12];
	sub.f32 	%f39, %f1, %f38;
	ld.global.f32 	%f40, [%rd51+16];
	sub.f32 	%f41, %f2, %f40;
	mul.f32 	%f42, %f41, %f41;
	fma.rn.f32 	%f43, %f39, %f39, %f42;
	ld.global.f32 	%f44, [%rd51+20];
	sub.f32 	%f45, %f3, %f44;
	fma.rn.f32 	%f46, %f45, %f45, %f43;
	sqrt.rn.f32 	%f47, %f46;
	div.rn.f32 	%f48, %f47, %f4;
	cvt.rzi.s32.f32 	%r45, %f48;
	shl.b32 	%r46, %r45, 3;
	add.s32 	%r47, %r37, %r46;
	atom.shared.add.u64 	%rd22, [%r47], 1;
	add.s32 	%r94, %r94, 4;
	add.s64 	%rd51, %rd51, 48;
	setp.ne.s32 	%p4, %r94, 0;
	mov.u32 	%r96, %r8;
	@%p4 bra 	$L__BB1_5;
$L__BB1_6:
	mul.wide.u32 	%rd23, %r13, 12;
	add.s64 	%rd5, %rd1, %rd23;
	setp.eq.s32 	%p5, %r7, 0;
	@%p5 bra 	$L__BB1_11;
	setp.eq.s32 	%p6, %r7, 1;
	@%p6 bra 	$L__BB1_9;
	mul.wide.u32 	%rd24, %r96, 12;
	add.s64 	%rd25, %rd5, %rd24;
	ld.global.f32 	%f49, [%rd25];
	sub.f32 	%f50, %f1, %f49;
	ld.global.f32 	%f51, [%rd25+4];
	sub.f32 	%f52, %f2, %f51;
	mul.f32 	%f53, %f52, %f52;
	fma.rn.f32 	%f54, %f50, %f50, %f53;
	ld.global.f32 	%f55, [%rd25+8];
	sub.f32 	%f56, %f3, %f55;
	fma.rn.f32 	%f57, %f56, %f56, %f54;
	sqrt.rn.f32 	%f58, %f57;
	div.rn.f32 	%f59, %f58, %f4;
	cvt.rzi.s32.f32 	%r48, %f59;
	shl.b32 	%r49, %r48, 3;
	mov.u32 	%r50, SHist;
	add.s32 	%r51, %r50, %r49;
	atom.shared.add.u64 	%rd26, [%r51], 1;
	ld.global.f32 	%f60, [%rd25+12];
	sub.f32 	%f61, %f1, %f60;
	ld.global.f32 	%f62, [%rd25+16];
	sub.f32 	%f63, %f2, %f62;
	mul.f32 	%f64, %f63, %f63;
	fma.rn.f32 	%f65, %f61, %f61, %f64;
	ld.global.f32 	%f66, [%rd25+20];
	sub.f32 	%f67, %f3, %f66;
	fma.rn.f32 	%f68, %f67, %f67, %f65;
	sqrt.rn.f32 	%f69, %f68;
	div.rn.f32 	%f70, %f69, %f4;
	cvt.rzi.s32.f32 	%r52, %f70;
	shl.b32 	%r53, %r52, 3;
	add.s32 	%r54, %r50, %r53;
	atom.shared.add.u64 	%rd27, [%r54], 1;
	add.s32 	%r96, %r96, 2;
$L__BB1_9:
	setp.eq.s32 	%p7, %r9, 0;
	@%p7 bra 	$L__BB1_11;
	mul.wide.u32 	%rd28, %r96, 12;
	add.s64 	%rd29, %rd5, %rd28;
	ld.global.f32 	%f71, [%rd29];
	sub.f32 	%f72, %f1, %f71;
	ld.global.f32 	%f73, [%rd29+4];
	sub.f32 	%f74, %f2, %f73;
	mul.f32 	%f75, %f74, %f74;
	fma.rn.f32 	%f76, %f72, %f72, %f75;
	ld.global.f32 	%f77, [%rd29+8];
	sub.f32 	%f78, %f3, %f77;
	fma.rn.f32 	%f79, %f78, %f78, %f76;
	sqrt.rn.f32 	%f80, %f79;
	div.rn.f32 	%f81, %f80, %f4;
	cvt.rzi.s32.f32 	%r55, %f81;
	shl.b32 	%r56, %r55, 3;
	mov.u32 	%r57, SHist;
	add.s32 	%r58, %r57, %r56;
	atom.shared.add.u64 	%rd30, [%r58], 1;
$L__BB1_11:
	sub.s32 	%r59, %r6, %r13;
	setp.lt.s32 	%p8, %r59, 1;
	@%p8 bra 	$L__BB1_20;
	sub.s32 	%r61, %r13, %r6;
	setp.gt.u32 	%p9, %r61, -4;
	mov.b32 	%r99, 0;
	@%p9 bra 	$L__BB1_15;
	and.b32  	%r99, %r92, -4;
	mov.b32 	%r97, 0;
$L__BB1_14:
	.pragma "nounroll";
	mul.wide.u32 	%rd31, %r97, 12;
	add.s64 	%rd32, %rd5, %rd31;
	ld.global.f32 	%f82, [%rd32];
	sub.f32 	%f83, %f1, %f82;
	ld.global.f32 	%f84, [%rd32+4];
	sub.f32 	%f85, %f2, %f84;
	mul.f32 	%f86, %f85, %f85;
	fma.rn.f32 	%f87, %f83, %f83, %f86;
	ld.global.f32 	%f88, [%rd32+8];
	sub.f32 	%f89, %f3, %f88;
	fma.rn.f32 	%f90, %f89, %f89, %f87;
	sqrt.rn.f32 	%f91, %f90;
	div.rn.f32 	%f92, %f91, %f4;
	cvt.rzi.s32.f32 	%r63, %f92;
	shl.b32 	%r64, %r63, 3;
	mov.u32 	%r65, SHist;
	add.s32 	%r66, %r65, %r64;
	atom.shared.add.u64 	%rd33, [%r66], 1;
	ld.global.f32 	%f93, [%rd32+12];
	sub.f32 	%f94, %f1, %f93;
	ld.global.f32 	%f95, [%rd32+16];
	sub.f32 	%f96, %f2, %f95;
	mul.f32 	%f97, %f96, %f96;
	fma.rn.f32 	%f98, %f94, %f94, %f97;
	ld.global.f32 	%f99, [%rd32+20];
	sub.f32 	%f100, %f3, %f99;
	fma.rn.f32 	%f101, %f100, %f100, %f98;
	sqrt.rn.f32 	%f102, %f101;
	div.rn.f32 	%f103, %f102, %f4;
	cvt.rzi.s32.f32 	%r67, %f103;
	shl.b32 	%r68, %r67, 3;
	add.s32 	%r69, %r65, %r68;
	atom.shared.add.u64 	%rd34, [%r69], 1;
	ld.global.f32 	%f104, [%rd32+24];
	sub.f32 	%f105, %f1, %f104;
	ld.global.f32 	%f106, [%rd32+28];
	sub.f32 	%f107, %f2, %f106;
	mul.f32 	%f108, %f107, %f107;
	fma.rn.f32 	%f109, %f105, %f105, %f108;
	ld.global.f32 	%f110, [%rd32+32];
	sub.f32 	%f111, %f3, %f110;
	fma.rn.f32 	%f112, %f111, %f111, %f109;
	sqrt.rn.f32 	%f113, %f112;
	div.rn.f32 	%f114, %f113, %f4;
	cvt.rzi.s32.f32 	%r70, %f114;
	shl.b32 	%r71, %r70, 3;
	add.s32 	%r72, %r65, %r71;
	atom.shared.add.u64 	%rd35, [%r72], 1;
	ld.global.f32 	%f115, [%rd32+36];
	sub.f32 	%f116, %f1, %f115;
	ld.global.f32 	%f117, [%rd32+40];
	sub.f32 	%f118, %f2, %f117;
	mul.f32 	%f119, %f118, %f118;
	fma.rn.f32 	%f120, %f116, %f116, %f119;
	ld.global.f32 	%f121, [%rd32+44];
	sub.f32 	%f122, %f3, %f121;
	fma.rn.f32 	%f123, %f122, %f122, %f120;
	sqrt.rn.f32 	%f124, %f123;
	div.rn.f32 	%f125, %f124, %f4;
	cvt.rzi.s32.f32 	%r73, %f125;
	shl.b32 	%r74, %r73, 3;
	add.s32 	%r75, %r65, %r74;
	atom.shared.add.u64 	%rd36, [%r75], 1;
	add.s32 	%r97, %r97, 4;
	setp.ne.s32 	%p10, %r97, %r99;
	@%p10 bra 	$L__BB1_14;
$L__BB1_15:
	and.b32  	%r76, %r92, 3;
	setp.eq.s32 	%p11, %r76, 0;
	@%p11 bra 	$L__BB1_20;
	mul.lo.s16 	%rs7, %rs10, %rs1;
	sub.s16 	%rs4, %rs2, %rs7;
	and.b16  	%rs8, %rs4, 3;
	setp.eq.s16 	%p12, %rs8, 1;
	@%p12 bra 	$L__BB1_18;
	mul.wide.u32 	%rd37, %r99, 12;
	add.s64 	%rd38, %rd5, %rd37;
	ld.global.f32 	%f126, [%rd38];
	sub.f32 	%f127, %f1, %f126;
	ld.global.f32 	%f128, [%rd38+4];
	sub.f32 	%f129, %f2, %f128;
	mul.f32 	%f130, %f129, %f129;
	fma.rn.f32 	%f131, %f127, %f127, %f130;
	ld.global.f32 	%f132, [%rd38+8];
	sub.f32 	%f133, %f3, %f132;
	fma.rn.f32 	%f134, %f133, %f133, %f131;
	sqrt.rn.f32 	%f135, %f134;
	div.rn.f32 	%f136, %f135, %f4;
	cvt.rzi.s32.f32 	%r77, %f136;
	shl.b32 	%r78, %r77, 3;
	mov.u32 	%r79, SHist;
	add.s32 	%r80, %r79, %r78;
	atom.shared.add.u64 	%rd39, [%r80], 1;
	ld.global.f32 	%f137, [%rd38+12];
	sub.f32 	%f138, %f1, %f137;
	ld.global.f32 	%f139, [%rd38+16];
	sub.f32 	%f140, %f2, %f139;
	mul.f32 	%f141, %f140, %f140;
	fma.rn.f32 	%f142, %f138, %f138, %f141;
	ld.global.f32 	%f143, [%rd38+20];
	sub.f32 	%f144, %f3, %f143;
	fma.rn.f32 	%f145, %f144, %f144, %f142;
	sqrt.rn.f32 	%f146, %f145;
	div.rn.f32 	%f147, %f146, %f4;
	cvt.rzi.s32.f32 	%r81, %f147;
	shl.b32 	%r82, %r81, 3;
	add.s32 	%r83, %r79, %r82;
	atom.shared.add.u64 	%rd40, [%r83], 1;
	add.s32 	%r99, %r99, 2;
$L__BB1_18:
	and.b16  	%rs9, %rs4, 1;
	setp.eq.b16 	%p13, %rs9, 1;
	not.pred 	%p14, %p13;
	@%p14 bra 	$L__BB1_20;
	mul.wide.u32 	%rd41, %r99, 12;
	add.s64 	%rd42, %rd5, %rd41;
	ld.global.f32 	%f148, [%rd42];
	sub.f32 	%f149, %f1, %f148;
	ld.global.f32 	%f150, [%rd42+4];
	sub.f32 	%f151, %f2, %f150;
	mul.f32 	%f152, %f151, %f151;
	fma.rn.f32 	%f153, %f149, %f149, %f152;
	ld.global.f32 	%f154, [%rd42+8];
	sub.f32 	%f155, %f3, %f154;
	fma.rn.f32 	%f156, %f155, %f155, %f153;
	sqrt.rn.f32 	%f157, %f156;
	div.rn.f32 	%f158, %f157, %f4;
	cvt.rzi.s32.f32 	%r84, %f158;
	shl.b32 	%r85, %r84, 3;
	mov.u32 	%r86, SHist;
	add.s32 	%r87, %r86, %r85;
	atom.shared.add.u64 	%rd43, [%r87], 1;
$L__BB1_20:
	add.s32 	%r93, %r93, 1;
	sub.s32 	%r92, %r92, %r2;
	setp.ne.s32 	%p15, %r93, %r5;
	add.s16 	%rs10, %rs10, 1;
	@%p15 bra 	$L__BB1_3;
$L__BB1_21:
	bar.sync 	0;
	setp.ge.s32 	%p16, %r100, %r29;
	@%p16 bra 	$L__BB1_24;
	mul.lo.s32 	%r88, %r29, %r1;
	cvt.u64.u32 	%rd6, %r88;
	cvta.to.global.u64 	%rd7, %rd9;
	mov.u32 	%r90, SHist;
$L__BB1_23:
	shl.b32 	%r89, %r100, 3;
	add.s32 	%r91, %r90, %r89;
	ld.shared.u64 	%rd44, [%r91];
	cvt.s64.s32 	%rd45, %r100;
	add.s64 	%rd46, %rd45, %rd6;
	shl.b64 	%rd47, %rd46, 3;
	add.s64 	%rd48, %rd7, %rd47;
	ld.global.u64 	%rd49, [%rd48];
	add.s64 	%rd50, %rd49, %rd44;
	st.global.u64 	[%rd48], %rd50;
	add.s32 	%r100, %r100, %r2;
	setp.lt.s32 	%p17, %r100, %r29;
	@%p17 bra 	$L__BB1_23;
$L__BB1_24:
	ret;

}
	// .globl	_Z19GPUIntraChunkKernelyfP8atomdescPyi
.visible .entry _Z19GPUIntraChunkKernelyfP8atomdescPyi(
	.param .u64 _Z19GPUIntraChunkKernelyfP8atomdescPyi_param_0,
	.param .f32 _Z19GPUIntraChunkKernelyfP8atomdescPyi_param_1,
	.param .u64 .ptr .align 1 _Z19GPUIntraChunkKernelyfP8atomdescPyi_param_2,
	.param .u64 .ptr .align 1 _Z19GPUIntraChunkKernelyfP8atomdescPyi_param_3,
	.param .u32 _Z19GPUIntraChunkKernelyfP8atomdescPyi_param_4
)
{
	.reg .pred 	%p<22>;
	.reg .b32 	%r<116>;
	.reg .b32 	%f<173>;
	.reg .b64 	%rd<61>;

	ld.param.u64 	%rd15, [_Z19GPUIntraChunkKernelyfP8atomdescPyi_param_0];
	ld.param.f32 	%f7, [_Z19GPUIntraChunkKernelyfP8atomdescPyi_param_1];
	ld.param.u64 	%rd17, [_Z19GPUIntraChunkKernelyfP8atomdescPyi_param_2];
	ld.param.u64 	%rd16, [_Z19GPUIntraChunkKernelyfP8atomdescPyi_param_3];
	ld.param.u32 	%r38, [_Z19GPUIntraChunkKernelyfP8atomdescPyi_param_4];
	cvta.to.global.u64 	%rd1, %rd17;
	mov.u32 	%r1, %ctaid.x;
	mov.u32 	%r2, %ntid.x;
	mul.lo.s32 	%r3, %r1, %r2;
	mul.wide.u32 	%rd18, %r3, 12;
	add.s64 	%rd2, %rd1, %rd18;
	mov.u32 	%r115, %tid.x;
	mul.wide.u32 	%rd19, %r115, 12;
	add.s64 	%rd3, %rd2, %rd19;
	ld.global.f32 	%f1, [%rd3];
	ld.global.f32 	%f2, [%rd3+4];
	ld.global.f32 	%f3, [%rd3+8];
	setp.ge.s32 	%p1, %r115, %r38;
	@%p1 bra 	$L__BB2_3;
	mov.u32 	%r40, SHist;
	mov.u32 	%r105, %r115;
$L__BB2_2:
	shl.b32 	%r39, %r105, 3;
	add.s32 	%r41, %r40, %r39;
	mov.b64 	%rd20, 0;
	st.shared.u64 	[%r41], %rd20;
	add.s32 	%r105, %r105, %r2;
	setp.lt.s32 	%p2, %r105, %r38;
	@%p2 bra 	$L__BB2_2;
$L__BB2_3:
	bar.sync 	0;
	add.s32 	%r106, %r115, 1;
	setp.ge.u32 	%p3, %r106, %r2;
	@%p3 bra 	$L__BB2_7;
	mov.u32 	%r45, SHist;
$L__BB2_5:
	add.s32 	%r42, %r106, %r3;
	cvt.u64.u32 	%rd21, %r42;
	setp.le.u64 	%p4, %rd15, %rd21;
	@%p4 bra 	$L__BB2_7;
	mul.wide.u32 	%rd22, %r106, 12;
	add.s64 	%rd23, %rd2, %rd22;
	ld.global.f32 	%f8, [%rd23];
	ld.global.f32 	%f9, [%rd23+4];
	ld.global.f32 	%f10, [%rd23+8];
	sub.f32 	%f11, %f1, %f8;
	sub.f32 	%f12, %f2, %f9;
	mul.f32 	%f13, %f12, %f12;
	fma.rn.f32 	%f14, %f11, %f11, %f13;
	sub.f32 	%f15, %f3, %f10;
	fma.rn.f32 	%f16, %f15, %f15, %f14;
	sqrt.rn.f32 	%f17, %f16;
	div.rn.f32 	%f18, %f17, %f7;
	cvt.rzi.s32.f32 	%r43, %f18;
	shl.b32 	%r44, %r43, 3;
	add.s32 	%r46, %r45, %r44;
	atom.shared.add.u64 	%rd24, [%r46], 1;
	add.s32 	%r106, %r106, 1;
	setp.ne.s32 	%p5, %r106, %r2;
	@%p5 bra 	$L__BB2_5;
$L__BB2_7:
	bar.sync 	0;
	add.s32 	%r111, %r1, 1;
	mov.u32 	%r47, %nctaid.x;
	add.s32 	%r11, %r47, -1;
	setp.ge.u32 	%p6, %r111, %r11;
	ld.global.f32 	%f4, [%rd3];
	ld.global.f32 	%f5, [%rd3+4];
	ld.global.f32 	%f6, [%rd3+8];
	@%p6 bra 	$L__BB2_18;
	and.b32  	%r12, %r2, 3;
	and.b32  	%r13, %r2, 2044;
	and.b32  	%r14, %r2, 1;
	and.b32  	%r48, %r2, -4;
	neg.s32 	%r15, %r48;
	add.s64 	%rd4, %rd1, 24;
	mov.u32 	%r109, %r111;
	bra.uni 	$L__BB2_15;
$L__BB2_9:
	mul.wide.u32 	%rd30, %r21, 12;
	add.s64 	%rd5, %rd1, %rd30;
	setp.eq.s32 	%p9, %r12, 0;
	@%p9 bra 	$L__BB2_14;
	setp.eq.s32 	%p10, %r12, 1;
	@%p10 bra 	$L__BB2_12;
	mul.wide.u32 	%rd31, %r108, 12;
	add.s64 	%rd32, %rd5, %rd31;
	ld.global.f32 	%f63, [%rd32];
	sub.f32 	%f64, %f4, %f63;
	ld.global.f32 	%f65, [%rd32+4];
	sub.f32 	%f66, %f5, %f65;
	mul.f32 	%f67, %f66, %f66;
	fma.rn.f32 	%f68, %f64, %f64, %f67;
	ld.global.f32 	%f69, [%rd32+8];
	sub.f32 	%f70, %f6, %f69;
	fma.rn.f32 	%f71, %f70, %f70, %f68;
	sqrt.rn.f32 	%f72, %f71;
	div.rn.f32 	%f73, %f72, %f7;
	cvt.rzi.s32.f32 	%r63, %f73;
	shl.b32 	%r64, %r63, 3;
	mov.u32 	%r65, SHist;
	add.s32 	%r66, %r65, %r64;
	atom.shared.add.u64 	%rd33, [%r66], 1;
	ld.global.f32 	%f74, [%rd32+12];
	sub.f32 	%f75, %f4, %f74;
	ld.global.f32 	%f76, [%rd32+16];
	sub.f32 	%f77, %f5, %f76;
	mul.f32 	%f78, %f77, %f77;
	fma.rn.f32 	%f79, %f75, %f75, %f78;
	ld.global.f32 	%f80, [%rd32+20];
	sub.f32 	%f81, %f6, %f80;
	fma.rn.f32 	%f82, %f81, %f81, %f79;
	sqrt.rn.f32 	%f83, %f82;
	div.rn.f32 	%f84, %f83, %f7;
	cvt.rzi.s32.f32 	%r67, %f84;
	shl.b32 	%r68, %r67, 3;
	add.s32 	%r69, %r65, %r68;
	atom.shared.add.u64 	%rd34, [%r69], 1;
	add.s32 	%r108, %r108, 2;
$L__BB2_12:
	setp.eq.s32 	%p11, %r14, 0;
	@%p11 bra 	$L__BB2_14;
	mul.wide.u32 	%rd35, %r108, 12;
	add.s64 	%rd36, %rd5, %rd35;
	ld.global.f32 	%f85, [%rd36];
	sub.f32 	%f86, %f4, %f85;
	ld.global.f32 	%f87, [%rd36+4];
	sub.f32 	%f88, %f5, %f87;
	mul.f32 	%f89, %f88, %f88;
	fma.rn.f32 	%f90, %f86, %f86, %f89;
	ld.global.f32 	%f91, [%rd36+8];
	sub.f32 	%f92, %f6, %f91;
	fma.rn.f32 	%f93, %f92, %f92, %f90;
	sqrt.rn.f32 	%f94, %f93;
	div.rn.f32 	%f95, %f94, %f7;
	cvt.rzi.s32.f32 	%r70, %f95;
	shl.b32 	%r71, %r70, 3;
	mov.u32 	%r72, SHist;
	add.s32 	%r73, %r72, %r71;
	atom.shared.add.u64 	%rd37, [%r73], 1;
$L__BB2_14:
	add.s32 	%r109, %r109, 1;
	setp.eq.s32 	%p12, %r109, %r11;
	mov.u32 	%r111, %r11;
	@%p12 bra 	$L__BB2_18;
$L__BB2_15:
	setp.lt.u32 	%p7, %r2, 4;
	mul.lo.s32 	%r21, %r109, %r2;
	mov.b32 	%r108, 0;
	@%p7 bra 	$L__BB2_9;
	mul.wide.u32 	%rd25, %r21, 12;
	add.s64 	%rd59, %rd4, %rd25;
	mov.u32 	%r110, %r15;
$L__BB2_17:
	.pragma "nounroll";
	ld.global.f32 	%f19, [%rd59+-24];
	sub.f32 	%f20, %f4, %f19;
	ld.global.f32 	%f21, [%rd59+-20];
	sub.f32 	%f22, %f5, %f21;
	mul.f32 	%f23, %f22, %f22;
	fma.rn.f32 	%f24, %f20, %f20, %f23;
	ld.global.f32 	%f25, [%rd59+-16];
	sub.f32 	%f26, %f6, %f25;
	fma.rn.f32 	%f27, %f26, %f26, %f24;
	sqrt.rn.f32 	%f28, %f27;
	div.rn.f32 	%f29, %f28, %f7;
	cvt.rzi.s32.f32 	%r50, %f29;
	shl.b32 	%r51, %r50, 3;
	mov.u32 	%r52, SHist;
	add.s32 	%r53, %r52, %r51;
	atom.shared.add.u64 	%rd26, [%r53], 1;
	ld.global.f32 	%f30, [%rd59+-12];
	sub.f32 	%f31, %f4, %f30;
	ld.global.f32 	%f32, [%rd59+-8];
	sub.f32 	%f33, %f5, %f32;
	mul.f32 	%f34, %f33, %f33;
	fma.rn.f32 	%f35, %f31, %f31, %f34;
	ld.global.f32 	%f36, [%rd59+-4];
	sub.f32 	%f37, %f6, %f36;
	fma.rn.f32 	%f38, %f37, %f37, %f35;
	sqrt.rn.f32 	%f39, %f38;
	div.rn.f32 	%f40, %f39, %f7;
	cvt.rzi.s32.f32 	%r54, %f40;
	shl.b32 	%r55, %r54, 3;
	add.s32 	%r56, %r52, %r55;
	atom.shared.add.u64 	%rd27, [%r56], 1;
	ld.global.f32 	%f41, [%rd59];
	sub.f32 	%f42, %f4, %f41;
	ld.global.f32 	%f43, [%rd59+4];
	sub.f32 	%f44, %f5, %f43;
	mul.f32 	%f45, %f44, %f44;
	fma.rn.f32 	%f46, %f42, %f42, %f45;
	ld.global.f32 	%f47, [%rd59+8];
	sub.f32 	%f48, %f6, %f47;
	fma.rn.f32 	%f49, %f48, %f48, %f46;
	sqrt.rn.f32 	%f50, %f49;
	div.rn.f32 	%f51, %f50, %f7;
	cvt.rzi.s32.f32 	%r57, %f51;
	shl.b32 	%r58, %r57, 3;
	add.s32 	%r59, %r52, %r58;
	atom.shared.add.u64 	%rd28, [%r59], 1;
	ld.global.f32 	%f52, [%rd59+12];
	sub.f32 	%f53, %f4, %f52;
	ld.global.f32 	%f54, [%rd59+16];
	sub.f32 	%f55, %f5, %f54;
	mul.f32 	%f56, %f55, %f55;
	fma.rn.f32 	%f57, %f53, %f53, %f56;
	ld.global.f32 	%f58, [%rd59+20];
	sub.f32 	%f59, %f6, %f58;
	fma.rn.f32 	%f60, %f59, %f59, %f57;
	sqrt.rn.f32 	%f61, %f60;
	div.rn.f32 	%f62, %f61, %f7;
	cvt.rzi.s32.f32 	%r60, %f62;
	shl.b32 	%r61, %r60, 3;
	add.s32 	%r62, %r52, %r61;
	atom.shared.add.u64 	%rd29, [%r62], 1;
	add.s32 	%r110, %r110, 4;
	add.s64 	%rd59, %rd59, 48;
	setp.eq.s32 	%p8, %r110, 0;
	mov.u32 	%r108, %r13;
	@%p8 bra 	$L__BB2_9;
	bra.uni 	$L__BB2_17;
$L__BB2_18:
	mul.lo.s32 	%r25, %r111, %r2;
	cvt.u32.u64 	%r26, %rd15;
	sub.s32 	%r27, %r26, %r25;
	setp.lt.s32 	%p13, %r27, 1;
	@%p13 bra 	$L__BB2_27;
	and.b32  	%r28, %r27, 3;
	sub.s32 	%r75, %r25, %r26;
	setp.gt.u32 	%p14, %r75, -4;
	mov.b32 	%r114, 0;
	@%p14 bra 	$L__BB2_22;
	and.b32  	%r114, %r27, 2147483644;
	neg.s32 	%r112, %r114;
	mul.wide.u32 	%rd38, %r25, 12;
	add.s64 	%rd39, %rd38, %rd1;
	add.s64 	%rd60, %rd39, 24;
$L__BB2_21:
	.pragma "nounroll";
	ld.global.f32 	%f96, [%rd60+-24];
	sub.f32 	%f97, %f4, %f96;
	ld.global.f32 	%f98, [%rd60+-20];
	sub.f32 	%f99, %f5, %f98;
	mul.f32 	%f100, %f99, %f99;
	fma.rn.f32 	%f101, %f97, %f97, %f100;
	ld.global.f32 	%f102, [%rd60+-16];
	sub.f32 	%f103, %f6, %f102;
	fma.rn.f32 	%f104, %f103, %f103, %f101;
	sqrt.rn.f32 	%f105, %f104;
	div.rn.f32 	%f106, %f105, %f7;
	cvt.rzi.s32.f32 	%r76, %f106;
	shl.b32 	%r77, %r76, 3;
	mov.u32 	%r78, SHist;
	add.s32 	%r79, %r78, %r77;
	atom.shared.add.u64 	%rd40, [%r79], 1;
	ld.global.f32 	%f107, [%rd60+-12];
	sub.f32 	%f108, %f4, %f107;
	ld.global.f32 	%f109, [%rd60+-8];
	sub.f32 	%f110, %f5, %f109;
	mul.f32 	%f111, %f110, %f110;
	fma.rn.f32 	%f112, %f108, %f108, %f111;
	ld.global.f32 	%f113, [%rd60+-4];
	sub.f32 	%f114, %f6, %f113;
	fma.rn.f32 	%f115, %f114, %f114, %f112;
	sqrt.rn.f32 	%f116, %f115;
	div.rn.f32 	%f117, %f116, %f7;
	cvt.rzi.s32.f32 	%r80, %f117;
	shl.b32 	%r81, %r80, 3;
	add.s32 	%r82, %r78, %r81;
	atom.shared.add.u64 	%rd41, [%r82], 1;
	ld.global.f32 	%f118, [%rd60];
	sub.f32 	%f119, %f4, %f118;
	ld.global.f32 	%f120, [%rd60+4];
	sub.f32 	%f121, %f5, %f120;
	mul.f32 	%f122, %f121, %f121;
	fma.rn.f32 	%f123, %f119, %f119, %f122;
	ld.global.f32 	%f124, [%rd60+8];
	sub.f32 	%f125, %f6, %f124;
	fma.rn.f32 	%f126, %f125, %f125, %f123;
	sqrt.rn.f32 	%f127, %f126;
	div.rn.f32 	%f128, %f127, %f7;
	cvt.rzi.s32.f32 	%r83, %f128;
	shl.b32 	%r84, %r83, 3;
	add.s32 	%r85, %r78, %r84;
	atom.shared.add.u64 	%rd42, [%r85], 1;
	ld.global.f32 	%f129, [%rd60+12];
	sub.f32 	%f130, %f4, %f129;
	ld.global.f32 	%f131, [%rd60+16];
	sub.f32 	%f132, %f5, %f131;
	mul.f32 	%f133, %f132, %f132;
	fma.rn.f32 	%f134, %f130, %f130, %f133;
	ld.global.f32 	%f135, [%rd60+20];
	sub.f32 	%f136, %f6, %f135;
	fma.rn.f32 	%f137, %f136, %f136, %f134;
	sqrt.rn.f32 	%f138, %f137;
	div.rn.f32 	%f139, %f138, %f7;
	cvt.rzi.s32.f32 	%r86, %f139;
	shl.b32 	%r87, %r86, 3;
	add.s32 	%r88, %r78, %r87;
	atom.shared.add.u64 	%rd43, [%r88], 1;
	add.s32 	%r112, %r112, 4;
	add.s64 	%rd60, %rd60, 48;
	setp.ne.s32 	%p15, %r112, 0;
	@%p15 bra 	$L__BB2_21;
$L__BB2_22:
	setp.eq.s32 	%p16, %r28, 0;
	@%p16 bra 	$L__BB2_27;
	mul.wide.u32 	%rd44, %r25, 12;
	add.s64 	%rd12, %rd1, %rd44;
	setp.eq.s32 	%p17, %r28, 1;
	@%p17 bra 	$L__BB2_25;
	mul.wide.u32 	%rd45, %r114, 12;
	add.s64 	%rd46, %rd12, %rd45;
	ld.global.f32 	%f140, [%rd46];
	sub.f32 	%f141, %f4, %f140;
	ld.global.f32 	%f142, [%rd46+4];
	sub.f32 	%f143, %f5, %f142;
	mul.f32 	%f144, %f143, %f143;
	fma.rn.f32 	%f145, %f141, %f141, %f144;
	ld.global.f32 	%f146, [%rd46+8];
	sub.f32 	%f147, %f6, %f146;
	fma.rn.f32 	%f148, %f147, %f147, %f145;
	sqrt.rn.f32 	%f149, %f148;
	div.rn.f32 	%f150, %f149, %f7;
	cvt.rzi.s32.f32 	%r89, %f150;
	shl.b32 	%r90, %r89, 3;
	mov.u32 	%r91, SHist;
	add.s32 	%r92, %r91, %r90;
	atom.shared.add.u64 	%rd47, [%r92], 1;
	ld.global.f32 	%f151, [%rd46+12];
	sub.f32 	%f152, %f4, %f151;
	ld.global.f32 	%f153, [%rd46+16];
	sub.f32 	%f154, %f5, %f153;
	mul.f32 	%f155, %f154, %f154;
	fma.rn.f32 	%f156, %f152, %f152, %f155;
	ld.global.f32 	%f157, [%rd46+20];
	sub.f32 	%f158, %f6, %f157;
	fma.rn.f32 	%f159, %f158, %f158, %f156;
	sqrt.rn.f32 	%f160, %f159;
	div.rn.f32 	%f161, %f160, %f7;
	cvt.rzi.s32.f32 	%r93, %f161;
	shl.b32 	%r94, %r93, 3;
	add.s32 	%r95, %r91, %r94;
	atom.shared.add.u64 	%rd48, [%r95], 1;
	add.s32 	%r114, %r114, 2;
$L__BB2_25:
	and.b32  	%r96, %r27, 1;
	setp.eq.b32 	%p18, %r96, 1;
	not.pred 	%p19, %p18;
	@%p19 bra 	$L__BB2_27;
	mul.wide.u32 	%rd49, %r114, 12;
	add.s64 	%rd50, %rd12, %rd49;
	ld.global.f32 	%f162, [%rd50];
	sub.f32 	%f163, %f4, %f162;
	ld.global.f32 	%f164, [%rd50+4];
	sub.f32 	%f165, %f5, %f164;
	mul.f32 	%f166, %f165, %f165;
	fma.rn.f32 	%f167, %f163, %f163, %f166;
	ld.global.f32 	%f168, [%rd50+8];
	sub.f32 	%f169, %f6, %f168;
	fma.rn.f32 	%f170, %f169, %f169, %f167;
	sqrt.rn.f32 	%f171, %f170;
	div.rn.f32 	%f172, %f171, %f7;
	cvt.rzi.s32.f32 	%r97, %f172;
	shl.b32 	%r98, %r97, 3;
	mov.u32 	%r99, SHist;
	add.s32 	%r100, %r99, %r98;
	atom.shared.add.u64 	%rd51, [%r100], 1;
$L__BB2_27:
	setp.ge.s32 	%p20, %r115, %r38;
	bar.sync 	0;
	@%p20 bra 	$L__BB2_30;
	mul.lo.s32 	%r101, %r38, %r1;
	cvt.u64.u32 	%rd13, %r101;
	cvta.to.global.u64 	%rd14, %rd16;
	mov.u32 	%r103, SHist;
$L__BB2_29:
	shl.b32 	%r102, %r115, 3;
	add.s32 	%r104, %r103, %r102;
	ld.shared.u64 	%rd52, [%r104];
	cvt.s64.s32 	%rd53, %r115;
	add.s64 	%rd54, %rd53, %rd13;
	shl.b64 	%rd55, %rd54, 3;
	add.s64 	%rd56, %rd14, %rd55;
	ld.global.u64 	%rd57, [%rd56];
	add.s64 	%rd58, %rd57, %rd52;
	st.global.u64 	[%rd56], %rd58;
	add.s32 	%r115, %r115, %r2;
	setp.lt.s32 	%p21, %r115, %r38;
	@%p21 bra 	$L__BB2_29;
$L__BB2_30:
	ret;

}


// ===== COMPILED SASS (sm_100) =====

	.target	sm_100

	.elftype	@"ET_EXEC"


//--------------------- .note.nv.tkinfo           --------------------------
	.section	.note.nv.tkinfo,"",@"SHT_NOTE"
	.sectionflags	@"SHF_NOTE_NV_TKINFO"
	.tkinfo
        /*0018*/ 	.word	0x00000002
        /*0030*/ 	.string	""
        /*0030*/ 	.string	"ptxas"
        /*0030*/ 	.string	"Cuda compilation tools, release 13.0, V13.0.88"
        /*0030*/ 	.string	"Build cuda_13.0.r13.0/compiler.36424714_0"
        /*0030*/ 	.string	"-arch sm_100 -m 64 "



//--------------------- .note.nv.cuinfo           --------------------------
	.section	.note.nv.cuinfo,"",@"SHT_NOTE"
	.sectionflags	@"SHF_NOTE_NV_CUINFO"
        /*0018*/ 	.short	0x0002
        /*001a*/ 	.short	0x0064
        /*001c*/ 	.short	0x0082
	.zero		2


//--------------------- .nv.info                  --------------------------
	.section	.nv.info,"",@"SHT_CUDA_INFO"
	.align	4


	//----- nvinfo : EIATTR_REGCOUNT
	.align		4
        /*0000*/ 	.byte	0x04, 0x2f
        /*0002*/ 	.short	(.L_1 - .L_0)
	.align		4
.L_0:
        /*0004*/ 	.word	index@(_Z18kernelSumHistogramPyS_iii)
        /*0008*/ 	.word	0x00000028


	//----- nvinfo : EIATTR_FRAME_SIZE
	.align		4
.L_1:
        /*000c*/ 	.byte	0x04, 0x11
        /*000e*/ 	.short	(.L_3 - .L_2)
	.align		4
.L_2:
        /*0010*/ 	.word	index@(_Z18kernelSumHistogramPyS_iii)
        /*0014*/ 	.word	0x00000000


	//----- nvinfo : EIATTR_REGCOUNT
	.align		4
.L_3:
        /*0018*/ 	.byte	0x04, 0x2f
        /*001a*/ 	.short	(.L_5 - .L_4)
	.align		4
.L_4:
        /*001c*/ 	.word	index@(_Z19GPUInterChunkKernelyyfP8atomdescS0_Pyi)
        /*0020*/ 	.word	0x00000020


	//----- nvinfo : EIATTR_FRAME_SIZE
	.align		4
.L_5:
        /*0024*/ 	.byte	0x04, 0x11
        /*0026*/ 	.short	(.L_7 - .L_6)
	.align		4
.L_6:
        /*0028*/ 	.word	index@($__internal_3_$__cuda_sm3x_div_rn_noftz_f32_slowpath)
        /*002c*/ 	.word	0x00000000


	//----- nvinfo : EIATTR_FRAME_SIZE
	.align		4
.L_7:
        /*0030*/ 	.byte	0x04, 0x11
        /*0032*/ 	.short	(.L_9 - .L_8)
	.align		4
.L_8:
        /*0034*/ 	.word	index@($__internal_2_$__cuda_sm20_sqrt_rn_f32_slowpath)
        /*0038*/ 	.word	0x00000000


	//----- nvinfo : EIATTR_FRAME_SIZE
	.align		4
.L_9:
        /*003c*/ 	.byte	0x04, 0x11
        /*003e*/ 	.short	(.L_11 - .L_10)
	.align		4
.L_10:
        /*0040*/ 	.word	index@(_Z19GPUInterChunkKernelyyfP8atomdescS0_Pyi)
        /*0044*/ 	.word	0x00000000


	//----- nvinfo : EIATTR_REGCOUNT
	.align		4
.L_11:
        /*0048*/ 	.byte	0x04, 0x2f
        /*004a*/ 	.short	(.L_13 - .L_12)
	.align		4
.L_12:
        /*004c*/ 	.word	index@(_Z19GPUIntraChunkKernelyfP8atomdescPyi)
        /*0050*/ 	.word	0x0000001c


	//----- nvinfo : EIATTR_FRAME_SIZE
	.align		4
.L_13:
        /*0054*/ 	.byte	0x04, 0x11
        /*0056*/ 	.short	(.L_15 - .L_14)
	.align		4
.L_14:
        /*0058*/ 	.word	index@($__internal_1_$__cuda_sm3x_div_rn_noftz_f32_slowpath)
        /*005c*/ 	.word	0x00000000


	//----- nvinfo : EIATTR_FRAME_SIZE
	.align		4
.L_15:
        /*0060*/ 	.byte	0x04, 0x11
        /*0062*/ 	.short	(.L_17 - .L_16)
	.align		4
.L_16:
        /*0064*/ 	.word	index@($__internal_0_$__cuda_sm20_sqrt_rn_f32_slowpath)
        /*0068*/ 	.word	0x00000000


	//----- nvinfo : EIATTR_FRAME_SIZE
	.align		4
.L_17:
        /*006c*/ 	.byte	0x04, 0x11
        /*006e*/ 	.short	(.L_19 - .L_18)
	.align		4
.L_18:
        /*0070*/ 	.word	index@(_Z19GPUIntraChunkKernelyfP8atomdescPyi)
        /*0074*/ 	.word	0x00000000


	//----- nvinfo : EIATTR_MIN_STACK_SIZE
	.align		4
.L_19:
        /*0078*/ 	.byte	0x04, 0x12
        /*007a*/ 	.short	(.L_21 - .L_20)
	.align		4
.L_20:
        /*007c*/ 	.word	index@(_Z19GPUIntraChunkKernelyfP8atomdescPyi)
        /*0080*/ 	.word	0x00000000


	//----- nvinfo : EIATTR_MIN_STACK_SIZE
	.align		4
.L_21:
        /*0084*/ 	.byte	0x04, 0x12
        /*0086*/ 	.short	(.L_23 - .L_22)
	.align		4
.L_22:
        /*0088*/ 	.word	index@(_Z19GPUInterChunkKernelyyfP8atomdescS0_Pyi)
        /*008c*/ 	.word	0x00000000


	//----- nvinfo : EIATTR_MIN_STACK_SIZE
	.align		4
.L_23:
        /*0090*/ 	.byte	0x04, 0x12
        /*0092*/ 	.short	(.L_25 - .L_24)
	.align		4
.L_24:
        /*0094*/ 	.word	index@(_Z18kernelSumHistogramPyS_iii)
        /*0098*/ 	.word	0x00000000
.L_25:


//--------------------- .nv.compat                --------------------------
	.section	.nv.compat,"",@"SHT_CUDA_COMPAT_INFO"
	.align	4
        /*0000*/ 	.byte	0x02, 0x09, 0x00, 0x00, 0x02, 0x02, 0x01, 0x00, 0x02, 0x05, 0x05, 0x00, 0x03, 0x07, 0x01, 0x01
        /*0010*/ 	.byte	0x02, 0x03, 0x00, 0x00, 0x02, 0x06, 0x01, 0x00, 0x04, 0x0b, 0x08, 0x00, 0x01, 0x00, 0x00, 0x00
        /*0020*/ 	.byte	0x00, 0x00, 0x00, 0x00


//--------------------- .nv.info._Z19GPUIntraChunkKernelyfP8atomdescPyi --------------------------
	.section	.nv.info._Z19GPUIntraChunkKernelyfP8atomdescPyi,"",@"SHT_CUDA_INFO"
	.sectionflags	@""
	.align	4


	//----- nvinfo : EIATTR_CUDA_API_VERSION
	.align		4
        /*0000*/ 	.byte	0x04, 0x37
        /*0002*/ 	.short	(.L_27 - .L_26)
.L_26:
        /*0004*/ 	.word	0x00000082


	//----- nvinfo : EIATTR_KPARAM_INFO
	.align		4
.L_27:
        /*0008*/ 	.byte	0x04, 0x17
        /*000a*/ 	.short	(.L_29 - .L_28)
.L_28:
        /*000c*/ 	.word	0x00000000
        /*0010*/ 	.short	0x0004
        /*0012*/ 	.short	0x0020
        /*0014*/ 	.byte	0x00, 0xf0, 0x11, 0x00


	//----- nvinfo : EIATTR_KPARAM_INFO
	.align		4
.L_29:
        /*0018*/ 	.byte	0x04, 0x17
        /*001a*/ 	.short	(.L_31 - .L_30)
.L_30:
        /*001c*/ 	.word	0x00000000
        /*0020*/ 	.short	0x0003
        /*0022*/ 	.short	0x0018
        /*0024*/ 	.byte	0x00, 0xf5, 0x21, 0x00


	//----- nvinfo : EIATTR_KPARAM_INFO
	.align		4
.L_31:
        /*0028*/ 	.byte	0x04, 0x17
        /*002a*/ 	.short	(.L_33 - .L_32)
.L_32:
        /*002c*/ 	.word	0x00000000
        /*0030*/ 	.short	0x0002
        /*0032*/ 	.short	0x0010
        /*0034*/ 	.byte	0x00, 0xf5, 0x21, 0x00


	//----- nvinfo : EIATTR_KPARAM_INFO
	.align		4
.L_33:
        /*0038*/ 	.byte	0x04, 0x17
        /*003a*/ 	.short	(.L_35 - .L_34)
.L_34:
        /*003c*/ 	.word	0x00000000
        /*0040*/ 	.short	0x0001
        /*0042*/ 	.short	0x0008
        /*0044*/ 	.byte	0x00, 0xf0, 0x11, 0x00


	//----- nvinfo : EIATTR_KPARAM_INFO
	.align		4
.L_35:
        /*0048*/ 	.byte	0x04, 0x17
        /*004a*/ 	.short	(.L_37 - .L_36)
.L_36:
        /*004c*/ 	.word	0x00000000
        /*0050*/ 	.short	0x0000
        /*0052*/ 	.short	0x0000
        /*0054*/ 	.byte	0x00, 0xf0, 0x21, 0x00


	//----- nvinfo : EIATTR_SPARSE_MMA_MASK
	.align		4
.L_37:
        /*0058*/ 	.byte	0x03, 0x50
        /*005a*/ 	.short	0x0000


	//----- nvinfo : EIATTR_MAXREG_COUNT
	.align		4
        /*005c*/ 	.byte	0x03, 0x1b
        /*005e*/ 	.short	0x00ff


	//----- nvinfo : EIATTR_NUM_BARRIERS
	.align		4
        /*0060*/ 	.byte	0x02, 0x4c
        /*0062*/ 	.byte	0x01
	.zero		1


	//----- nvinfo : EIATTR_MERCURY_ISA_VERSION
	.align		4
        /*0064*/ 	.byte	0x03, 0x5f
        /*0066*/ 	.short	0x0101


	//----- nvinfo : EIATTR_VRC_CTA_INIT_COUNT
	.align		4
        /*0068*/ 	.byte	0x02, 0x4a
	.zero		1
	.zero		1


	//----- nvinfo : EIATTR_EXIT_INSTR_OFFSETS
	.align		4
        /*006c*/ 	.byte	0x04, 0x1c
        /*006e*/ 	.short	(.L_39 - .L_38)


	//   ....[0]....
.L_38:
        /*0070*/ 	.word	0x00003430


	//   ....[1]....
        /*0074*/ 	.word	0x00003560


	//----- nvinfo : EIATTR_CRS_STACK_SIZE
	.align		4
.L_39:
        /*0078*/ 	.byte	0x04, 0x1e
        /*007a*/ 	.short	(.L_41 - .L_40)
.L_40:
        /*007c*/ 	.word	0x00000000


	//----- nvinfo : EIATTR_CBANK_PARAM_SIZE
	.align		4
.L_41:
        /*0080*/ 	.byte	0x03, 0x19
        /*0082*/ 	.short	0x0024


	//----- nvinfo : EIATTR_PARAM_CBANK
	.align		4
        /*0084*/ 	.byte	0x04, 0x0a
        /*0086*/ 	.short	(.L_43 - .L_42)
	.align		4
.L_42:
        /*0088*/ 	.word	index@(.nv.constant0._Z19GPUIntraChunkKernelyfP8atomdescPyi)
        /*008c*/ 	.short	0x0380
        /*008e*/ 	.short	0x0024


	//----- nvinfo : EIATTR_SW_WAR
	.align		4
.L_43:
        /*0090*/ 	.byte	0x04, 0x36
        /*0092*/ 	.short	(.L_45 - .L_44)
.L_44:
        /*0094*/ 	.word	0x00000008
.L_45:


//--------------------- .nv.info._Z19GPUInterChunkKernelyyfP8atomdescS0_Pyi --------------------------
	.section	.nv.info._Z19GPUInterChunkKernelyyfP8atomdescS0_Pyi,"",@"SHT_CUDA_INFO"
	.sectionflags	@""
	.align	4


	//----- nvinfo : EIATTR_CUDA_API_VERSION
	.align		4
        /*0000*/ 	.byte	0x04, 0x37
        /*0002*/ 	.short	(.L_47 - .L_46)
.L_46:
        /*0004*/ 	.word	0x00000082


	//----- nvinfo : EIATTR_KPARAM_INFO
	.align		4
.L_47:
        /*0008*/ 	.byte	0x04, 0x17
        /*000a*/ 	.short	(.L_49 - .L_48)
.L_48:
        /*000c*/ 	.word	0x00000000
        /*0010*/ 	.short	0x0006
        /*0012*/ 	.short	0x0030
        /*0014*/ 	.byte	0x00, 0xf0, 0x11, 0x00


	//----- nvinfo : EIATTR_KPARAM_INFO
	.align		4
.L_49:
        /*0018*/ 	.byte	0x04, 0x17
        /*001a*/ 	.short	(.L_51 - .L_50)
.L_50:
        /*001c*/ 	.word	0x00000000
        /*0020*/ 	.short	0x0005
        /*0022*/ 	.short	0x0028
        /*0024*/ 	.byte	0x00, 0xf5, 0x21, 0x00


	//----- nvinfo : EIATTR_KPARAM_INFO
	.align		4
.L_51:
        /*0028*/ 	.byte	0x04, 0x17
        /*002a*/ 	.short	(.L_53 - .L_52)
.L_52:
        /*002c*/ 	.word	0x00000000
        /*0030*/ 	.short	0x0004
        /*0032*/ 	.short	0x0020
        /*0034*/ 	.byte	0x00, 0xf5, 0x21, 0x00


	//----- nvinfo : EIATTR_KPARAM_INFO
	.align		4
.L_53:
        /*0038*/ 	.byte	0x04, 0x17
        /*003a*/ 	.short	(.L_55 - .L_54)
.L_54:
        /*003c*/ 	.word	0x00000000
        /*0040*/ 	.short	0x0003
        /*0042*/ 	.short	0x0018
        /*0044*/ 	.byte	0x00, 0xf5, 0x21, 0x00


	//----- nvinfo : EIATTR_KPARAM_INFO
	.align		4
.L_55:
        /*0048*/ 	.byte	0x04, 0x17
        /*004a*/ 	.short	(.L_57 - .L_56)
.L_56:
        /*004c*/ 	.word	0x00000000
        /*0050*/ 	.short	0x0002
        /*0052*/ 	.short	0x0010
        /*0054*/ 	.byte	0x00, 0xf0, 0x11, 0x00


	//----- nvinfo : EIATTR_KPARAM_INFO
	.align		4
.L_57:
        /*0058*/ 	.byte	0x04, 0x17
        /*005a*/ 	.short	(.L_59 - .L_58)
.L_58:
        /*005c*/ 	.word	0x00000000
        /*0060*/ 	.short	0x0001
        /*0062*/ 	.short	0x0008
        /*0064*/ 	.byte	0x00, 0xf0, 0x21, 0x00


	//----- nvinfo : EIATTR_KPARAM_INFO
	.align		4
.L_59:
        /*0068*/ 	.byte	0x04, 0x17
        /*006a*/ 	.short	(.L_61 - .L_60)
.L_60:
        /*006c*/ 	.word	0x00000000
        /*0070*/ 	.short	0x0000
        /*0072*/ 	.short	0x0000
        /*0074*/ 	.byte	0x00, 0xf0, 0x21, 0x00


	//----- nvinfo : EIATTR_SPARSE_MMA_MASK
	.align		4
.L_61:
        /*0078*/ 	.byte	0x03, 0x50
        /*007a*/ 	.short	0x0000


	//----- nvinfo : EIATTR_MAXREG_COUNT
	.align		4
        /*007c*/ 	.byte	0x03, 0x1b
        /*007e*/ 	.short	0x00ff


	//----- nvinfo : EIATTR_NUM_BARRIERS
	.align		4
        /*0080*/ 	.byte	0x02, 0x4c
        /*0082*/ 	.byte	0x01
	.zero		1


	//----- nvinfo : EIATTR_MERCURY_ISA_VERSION
	.align		4
        /*0084*/ 	.byte	0x03, 0x5f
        /*0086*/ 	.short	0x0101


	//----- nvinfo : EIATTR_VRC_CTA_INIT_COUNT
	.align		4
        /*0088*/ 	.byte	0x02, 0x4a
	.zero		1
	.zero		1


	//----- nvinfo : EIATTR_EXIT_INSTR_OFFSETS
	.align		4
        /*008c*/ 	.byte	0x04, 0x1c
        /*008e*/ 	.short	(.L_63 - .L_62)


	//   ....[0]....
.L_62:
        /*0090*/ 	.word	0x00002fd0


	//   ....[1]....
        /*0094*/ 	.word	0x00003100


	//----- nvinfo : EIATTR_CRS_STACK_SIZE
	.align		4
.L_63:
        /*0098*/ 	.byte	0x04, 0x1e
        /*009a*/ 	.short	(.L_65 - .L_64)
.L_64:
        /*009c*/ 	.word	0x00000000


	//----- nvinfo : EIATTR_CBANK_PARAM_SIZE
	.align		4
.L_65:
        /*00a0*/ 	.byte	0x03, 0x19
        /*00a2*/ 	.short	0x0034


	//----- nvinfo : EIATTR_PARAM_CBANK
	.align		4
        /*00a4*/ 	.byte	0x04, 0x0a
        /*00a6*/ 	.short	(.L_67 - .L_66)
	.align		4
.L_66:
        /*00a8*/ 	.word	index@(.nv.constant0._Z19GPUInterChunkKernelyyfP8atomdescS0_Pyi)
        /*00ac*/ 	.short	0x0380
        /*00ae*/ 	.short	0x0034


	//----- nvinfo : EIATTR_SW_WAR
	.align		4
.L_67:
        /*00b0*/ 	.byte	0x04, 0x36
        /*00b2*/ 	.short	(.L_69 - .L_68)
.L_68:
        /*00b4*/ 	.word	0x00000008
.L_69:


//--------------------- .nv.info._Z18kernelSumHistogramPyS_iii --------------------------
	.section	.nv.info._Z18kernelSumHistogramPyS_iii,"",@"SHT_CUDA_INFO"
	.sectionflags	@""
	.align	4


	//----- nvinfo : EIATTR_CUDA_API_VERSION
	.align		4
        /*0000*/ 	.byte	0x04, 0x37
        /*0002*/ 	.short	(.L_71 - .L_70)
.L_70:
        /*0004*/ 	.word	0x00000082


	//----- nvinfo : EIATTR_KPARAM_INFO
	.align		4
.L_71:
        /*0008*/ 	.byte	0x04, 0x17
        /*000a*/ 	.short	(.L_73 - .L_72)
.L_72:
        /*000c*/ 	.word	0x00000000
        /*0010*/ 	.short	0x0004
        /*0012*/ 	.short	0x0018
        /*0014*/ 	.byte	0x00, 0xf0, 0x11, 0x00


	//----- nvinfo : EIATTR_KPARAM_INFO
	.align		4
.L_73:
        /*0018*/ 	.byte	0x04, 0x17
        /*001a*/ 	.short	(.L_75 - .L_74)
.L_74:
        /*001c*/ 	.word	0x00000000
        /*0020*/ 	.short	0x0003
        /*0022*/ 	.short	0x0014
        /*0024*/ 	.byte	0x00, 0xf0, 0x11, 0x00


	//----- nvinfo : EIATTR_KPARAM_INFO
	.align		4
.L_75:
        /*0028*/ 	.byte	0x04, 0x17
        /*002a*/ 	.short	(.L_77 - .L_76)
.L_76:
        /*002c*/ 	.word	0x00000000
        /*0030*/ 	.short	0x0002
        /*0032*/ 	.short	0x0010
        /*0034*/ 	.byte	0x00, 0xf0, 0x11, 0x00


	//----- nvinfo : EIATTR_KPARAM_INFO
	.align		4
.L_77:
        /*0038*/ 	.byte	0x04, 0x17
        /*003a*/ 	.short	(.L_79 - .L_78)
.L_78:
        /*003c*/ 	.word	0x00000000
        /*0040*/ 	.short	0x0001
        /*0042*/ 	.short	0x0008
        /*0044*/ 	.byte	0x00, 0xf5, 0x21, 0x00


	//----- nvinfo : EIATTR_KPARAM_INFO
	.align		4
.L_79:
        /*0048*/ 	.byte	0x04, 0x17
        /*004a*/ 	.short	(.L_81 - .L_80)
.L_80:
        /*004c*/ 	.word	0x00000000
        /*0050*/ 	.short	0x0000
        /*0052*/ 	.short	0x0000
        /*0054*/ 	.byte	0x00, 0xf5, 0x21, 0x00


	//----- nvinfo : EIATTR_SPARSE_MMA_MASK
	.align		4
.L_81:
        /*0058*/ 	.byte	0x03, 0x50
        /*005a*/ 	.short	0x0000


	//----- nvinfo : EIATTR_MAXREG_COUNT
	.align		4
        /*005c*/ 	.byte	0x03, 0x1b
        /*005e*/ 	.short	0x00ff


	//----- nvinfo : EIATTR_NUM_BARRIERS
	.align		4
        /*0060*/ 	.byte	0x02, 0x4c
        /*0062*/ 	.byte	0x01
	.zero		1


	//----- nvinfo : EIATTR_MERCURY_ISA_VERSION
	.align		4
        /*0064*/ 	.byte	0x03, 0x5f
        /*0066*/ 	.short	0x0101


	//----- nvinfo : EIATTR_VRC_CTA_INIT_COUNT
	.align		4
        /*0068*/ 	.byte	0x02, 0x4a
	.zero		1
	.zero		1


	//----- nvinfo : EIATTR_EXIT_INSTR_OFFSETS
	.align		4
        /*006c*/ 	.byte	0x04, 0x1c
        /*006e*/ 	.short	(.L_83 - .L_82)


	//   ....[0]....
.L_82:
        /*0070*/ 	.word	0x00001870


	//----- nvinfo : EIATTR_CRS_STACK_SIZE
	.align		4
.L_83:
        /*0074*/ 	.byte	0x04, 0x1e
        /*0076*/ 	.short	(.L_85 - .L_84)
.L_84:
        /*0078*/ 	.word	0x00000000


	//----- nvinfo : EIATTR_CBANK_PARAM_SIZE
	.align		4
.L_85:
        /*007c*/ 	.byte	0x03, 0x19
        /*007e*/ 	.short	0x001c


	//----- nvinfo : EIATTR_PARAM_CBANK
	.align		4
        /*0080*/ 	.byte	0x04, 0x0a
        /*0082*/ 	.short	(.L_87 - .L_86)
	.align		4
.L_86:
        /*0084*/ 	.word	index@(.nv.constant0._Z18kernelSumHistogramPyS_iii)
        /*0088*/ 	.short	0x0380
        /*008a*/ 	.short	0x001c


	//----- nvinfo : EIATTR_SW_WAR
	.align		4
.L_87:
        /*008c*/ 	.byte	0x04, 0x36
        /*008e*/ 	.short	(.L_89 - .L_88)
.L_88:
        /*0090*/ 	.word	0x00000008
.L_89:


//--------------------- .nv.callgraph             --------------------------
	.section	.nv.callgraph,"",@"SHT_CUDA_CALLGRAPH"
	.align	4
	.sectionentsize	8
	.align		4
        /*0000*/ 	.word	0x00000000
	.align		4
        /*0004*/ 	.word	0xffffffff
	.align		4
        /*0008*/ 	.word	0x00000000
	.align		4
        /*000c*/ 	.word	0xfffffffe
	.align		4
        /*0010*/ 	.word	0x00000000
	.align		4
        /*0014*/ 	.word	0xfffffffd
	.align		4
        /*0018*/ 	.word	0x00000000
	.align		4
        /*001c*/ 	.word	0xfffffffc


//--------------------- .text._Z19GPUIntraChunkKernelyfP8atomdescPyi --------------------------
	.section	.text._Z19GPUIntraChunkKernelyfP8atomdescPyi,"ax",@progbits
	.align	128
        .global         _Z19GPUIntraChunkKernelyfP8atomdescPyi
        .type           _Z19GPUIntraChunkKernelyfP8atomdescPyi,@function
        .size           _Z19GPUIntraChunkKernelyfP8atomdescPyi,(.L_x_266 - _Z19GPUIntraChunkKernelyfP8atomdescPyi)
        .other          _Z19GPUIntraChunkKernelyfP8atomdescPyi,@"STO_CUDA_ENTRY STV_DEFAULT"
_Z19GPUIntraChunkKernelyfP8atomdescPyi:
.text._Z19GPUIntraChunkKernelyfP8atomdescPyi:
[----:B------:R-:W-:Y:S08]  /*0000*/  LDC R1, c[0x0][0x37c] ;  /* 0x0000df00ff017b82 */ /* 0x000ff00000000800 */
[----:B------:R-:W0:Y:S01]  /*0010*/  S2UR UR6, SR_CTAID.X ;  /* 0x00000000000679c3 */ /* 0x000e220000002500 */
[----:B------:R-:W1:Y:S01]  /*0020*/  S2R R7, SR_TID.X ;  /* 0x0000000000077919 */ /* 0x000e620000002100 */
[----:B------:R-:W2:Y:S01]  /*0030*/  LDCU.64 UR12, c[0x0][0x358] ;  /* 0x00006b00ff0c77ac */ /* 0x000ea20008000a00 */
[----:B------:R-:W3:Y:S05]  /*0040*/  LDCU UR4, c[0x0][0x3a0] ;  /* 0x00007400ff0477ac */ /* 0x000eea0008000800 */
[----:B------:R-:W0:Y:S08]  /*0050*/  LDC R2, c[0x0][0x360] ;  /* 0x0000d800ff027b82 */ /* 0x000e300000000800 */
[----:B------:R-:W4:Y:S01]  /*0060*/  LDC.64 R24, c[0x0][0x390] ;  /* 0x0000e400ff187b82 */ /* 0x000f220000000a00 */
[----:B0-----:R-:W-:-:S04]  /*0070*/  IMAD R14, R2, UR6, RZ ;  /* 0x00000006020e7c24 */ /* 0x001fc8000f8e02ff */
[----:B----4-:R-:W-:-:S04]  /*0080*/  IMAD.WIDE.U32 R24, R14, 0xc, R24 ;  /* 0x0000000c0e187825 */ /* 0x010fc800078e0018 */
[----:B-1----:R-:W-:-:S05]  /*0090*/  IMAD.WIDE.U32 R16, R7, 0xc, R24 ;  /* 0x0000000c07107825 */ /* 0x002fca00078e0018 */
[----:B--2---:R0:W5:Y:S04]  /*00a0*/  LDG.E R12, desc[UR12][R16.64] ;  /* 0x0000000c100c7981 */ /* 0x004168000c1e1900 */
[----:B------:R0:W5:Y:S04]  /*00b0*/  LDG.E R6, desc[UR12][R16.64+0x4] ;  /* 0x0000040c10067981 */ /* 0x000168000c1e1900 */
[----:B------:R0:W5:Y:S01]  /*00c0*/  LDG.E R5, desc[UR12][R16.64+0x8] ;  /* 0x0000080c10057981 */ /* 0x000162000c1e1900 */
[----:B------:R-:W1:Y:S01]  /*00d0*/  LDC R0, c[0x0][0x388] ;  /* 0x0000e200ff007b82 */ /* 0x000e620000000800 */
[----:B---3--:R-:W-:Y:S01]  /*00e0*/  ISETP.GE.AND P0, PT, R7, UR4, PT ;  /* 0x0000000407007c0c */ /* 0x008fe2000bf06270 */
[----:B------:R-:W-:-:S12]  /*00f0*/  BSSY.RECONVERGENT B0, `(.L_x_0) ;  /* 0x000000b000007945 */ /* 0x000fd80003800200 */
[----:B0-----:R-:W-:Y:S05]  /*0100*/  @P0 BRA `(.L_x_1) ;  /* 0x0000000000240947 */ /* 0x001fea0003800000 */
[----:B------:R-:W0:Y:S01]  /*0110*/  S2R R8, SR_CgaCtaId ;  /* 0x0000000000087919 */ /* 0x000e220000008800 */
[----:B------:R-:W-:Y:S02]  /*0120*/  MOV R3, 0x400 ;  /* 0x0000040000037802 */ /* 0x000fe40000000f00 */
[----:B------:R-:W-:Y:S02]  /*0130*/  MOV R4, R7 ;  /* 0x0000000700047202 */ /* 0x000fe40000000f00 */
[----:B0-----:R-:W-:-:S07]  /*0140*/  LEA R3, R8, R3, 0x18 ;  /* 0x0000000308037211 */ /* 0x001fce00078ec0ff */
.L_x_2:
[----:B------:R-:W-:Y:S02]  /*0150*/  LEA R8, R4, R3, 0x3 ;  /* 0x0000000304087211 */ /* 0x000fe400078e18ff */
[----:B------:R-:W-:-:S03]  /*0160*/  IADD3 R4, PT, PT, R2, R4, RZ ;  /* 0x0000000402047210 */ /* 0x000fc60007ffe0ff */
[----:B------:R0:W-:Y:S01]  /*0170*/  STS.64 [R8], RZ ;  /* 0x000000ff08007388 */ /* 0x0001e20000000a00 */
[----:B------:R-:W-:-:S13]  /*0180*/  ISETP.GE.AND P0, PT, R4, UR4, PT ;  /* 0x0000000404007c0c */ /* 0x000fda000bf06270 */
[----:B0-----:R-:W-:Y:S05]  /*0190*/  @!P0 BRA `(.L_x_2) ;  /* 0xfffffffc00ec8947 */ /* 0x001fea000383ffff */
.L_x_1:
[----:B------:R-:W-:Y:S05]  /*01a0*/  BSYNC.RECONVERGENT B0 ;  /* 0x0000000000007941 */ /* 0x000fea0003800200 */
.L_x_0:
[----:B------:R-:W-:Y:S01]  /*01b0*/  IADD3 R3, PT, PT, R7, 0x1, RZ ;  /* 0x0000000107037810 */ /* 0x000fe20007ffe0ff */
[----:B------:R-:W-:Y:S03]  /*01c0*/  BAR.SYNC.DEFER_BLOCKING 0x0 ;  /* 0x0000000000007b1d */ /* 0x000fe60000010000 */
[----:B------:R-:W-:-:S13]  /*01d0*/  ISETP.GE.U32.AND P0, PT, R3, R2, PT ;  /* 0x000000020300720c */ /* 0x000fda0003f06070 */
[----:B------:R-:W-:Y:S05]  /*01e0*/  @P0 BRA `(.L_x_3) ;  /* 0x0000000000ec0947 */ /* 0x000fea0003800000 */
[----:B------:R-:W0:Y:S01]  /*01f0*/  S2R R9, SR_CgaCtaId ;  /* 0x0000000000097919 */ /* 0x000e220000008800 */
[----:B------:R-:W-:-:S04]  /*0200*/  MOV R4, 0x400 ;  /* 0x0000040000047802 */ /* 0x000fc80000000f00 */
[----:B0-----:R-:W-:-:S07]  /*0210*/  LEA R4, R9, R4, 0x18 ;  /* 0x0000000409047211 */ /* 0x001fce00078ec0ff */
.L_x_11:
[----:B------:R-:W-:Y:S05]  /*0220*/  YIELD ;  /* 0x0000000000007946 */ /* 0x000fea0003800000 */
[----:B------:R-:W0:Y:S01]  /*0230*/  LDCU.64 UR4, c[0x0][0x380] ;  /* 0x00007000ff0477ac */ /* 0x000e220008000a00 */
[----:B------:R-:W-:-:S04]  /*0240*/  IADD3 R8, PT, PT, R14, R3, RZ ;  /* 0x000000030e087210 */ /* 0x000fc80007ffe0ff */
[----:B0-----:R-:W-:-:S04]  /*0250*/  ISETP.GE.U32.AND P0, PT, R8, UR4, PT ;  /* 0x0000000408007c0c */ /* 0x001fc8000bf06070 */
[----:B------:R-:W-:-:S13]  /*0260*/  ISETP.GE.U32.AND.EX P0, PT, RZ, UR5, PT, P0 ;  /* 0x00000005ff007c0c */ /* 0x000fda000bf06100 */
[----:B------:R-:W-:Y:S05]  /*0270*/  @P0 BRA `(.L_x_3) ;  /* 0x0000000000c80947 */ /* 0x000fea0003800000 */
[----:B------:R-:W-:-:S05]  /*0280*/  IMAD.WIDE.U32 R8, R3, 0xc, R24 ;  /* 0x0000000c03087825 */ /* 0x000fca00078e0018 */
[----:B------:R-:W2:Y:S04]  /*0290*/  LDG.E R13, desc[UR12][R8.64+0x4] ;  /* 0x0000040c080d7981 */ /* 0x000ea8000c1e1900 */
[----:B------:R-:W3:Y:S04]  /*02a0*/  LDG.E R11, desc[UR12][R8.64] ;  /* 0x0000000c080b7981 */ /* 0x000ee8000c1e1900 */
[----:B------:R-:W4:Y:S01]  /*02b0*/  LDG.E R10, desc[UR12][R8.64+0x8] ;  /* 0x0000080c080a7981 */ /* 0x000f22000c1e1900 */
[----:B------:R-:W-:Y:S01]  /*02c0*/  BSSY.RECONVERGENT B0, `(.L_x_4) ;  /* 0x0000014000007945 */ /* 0x000fe20003800200 */
[----:B--2--5:R-:W-:Y:S01]  /*02d0*/  FADD R13, R6, -R13 ;  /* 0x8000000d060d7221 */ /* 0x024fe20000000000 */
[----:B---3--:R-:W-:-:S03]  /*02e0*/  FADD R11, R12, -R11 ;  /* 0x8000000b0c0b7221 */ /* 0x008fc60000000000 */
[----:B------:R-:W-:Y:S01]  /*02f0*/  FMUL R18, R13, R13 ;  /* 0x0000000d0d127220 */ /* 0x000fe20000400000 */
[----:B----4-:R-:W-:-:S03]  /*0300*/  FADD R13, R5, -R10 ;  /* 0x8000000a050d7221 */ /* 0x010fc60000000000 */
[----:B------:R-:W-:-:S04]  /*0310*/  FFMA R18, R11, R11, R18 ;  /* 0x0000000b0b127223 */ /* 0x000fc80000000012 */
[----:B------:R-:W-:-:S04]  /*0320*/  FFMA R18, R13, R13, R18 ;  /* 0x0000000d0d127223 */ /* 0x000fc80000000012 */
[----:B------:R0:W2:Y:S01]  /*0330*/  MUFU.RSQ R11, R18 ;  /* 0x00000012000b7308 */ /* 0x0000a20000001400 */
[----:B------:R-:W-:-:S04]  /*0340*/  IADD3 R10, PT, PT, R18, -0xd000000, RZ ;  /* 0xf3000000120a7810 */ /* 0x000fc80007ffe0ff */
[----:B------:R-:W-:-:S13]  /*0350*/  ISETP.GT.U32.AND P0, PT, R10, 0x727fffff, PT ;  /* 0x727fffff0a00780c */ /* 0x000fda0003f04070 */
[----:B0-2---:R-:W-:Y:S05]  /*0360*/  @!P0 BRA `(.L_x_5) ;  /* 0x0000000000148947 */ /* 0x005fea0003800000 */
[----:B------:R-:W-:Y:S02]  /*0370*/  MOV R9, R18 ;  /* 0x0000001200097202 */ /* 0x000fe40000000f00 */
[----:B------:R-:W-:-:S07]  /*0380*/  MOV R8, 0x3a0 ;  /* 0x000003a000087802 */ /* 0x000fce0000000f00 */
[----:B-1----:R-:W-:Y:S05]  /*0390*/  CALL.REL.NOINC `($__internal_0_$__cuda_sm20_sqrt_rn_f32_slowpath) ;  /* 0x0000003000747944 */ /* 0x002fea0003c00000 */
[----:B------:R-:W-:Y:S01]  /*03a0*/  MOV R21, R20 ;  /* 0x0000001400157202 */ /* 0x000fe20000000f00 */
[----:B------:R-:W-:Y:S06]  /*03b0*/  BRA `(.L_x_6) ;  /* 0x0000000000107947 */ /* 0x000fec0003800000 */
.L_x_5:
[----:B------:R-:W-:Y:S01]  /*03c0*/  FMUL.FTZ R21, R18, R11 ;  /* 0x0000000b12157220 */ /* 0x000fe20000410000 */
[----:B------:R-:W-:-:S03]  /*03d0*/  FMUL.FTZ R9, R11, 0.5 ;  /* 0x3f0000000b097820 */ /* 0x000fc60000410000 */
[----:B------:R-:W-:-:S04]  /*03e0*/  FFMA R8, -R21, R21, R18 ;  /* 0x0000001515087223 */ /* 0x000fc80000000112 */
[----:B------:R-:W-:-:S07]  /*03f0*/  FFMA R21, R8, R9, R21 ;  /* 0x0000000908157223 */ /* 0x000fce0000000015 */
.L_x_6:
[----:B------:R-:W-:Y:S05]  /*0400*/  BSYNC.RECONVERGENT B0 ;  /* 0x0000000000007941 */ /* 0x000fea0003800200 */
.L_x_4:
[----:B------:R-:W0:Y:S01]  /*0410*/  LDC R11, c[0x0][0x388] ;  /* 0x0000e200ff0b7b82 */ /* 0x000e220000000800 */
[----:B------:R-:W-:Y:S01]  /*0420*/  BSSY.RECONVERGENT B2, `(.L_x_7) ;  /* 0x000000b000027945 */ /* 0x000fe20003800200 */
[----:B0-----:R-:W0:Y:S08]  /*0430*/  MUFU.RCP R8, R11 ;  /* 0x0000000b00087308 */ /* 0x001e300000001000 */
[----:B------:R-:W2:Y:S01]  /*0440*/  FCHK P0, R21, R11 ;  /* 0x0000000b15007302 */ /* 0x000ea20000000000 */
[----:B0-----:R-:W-:-:S04]  /*0450*/  FFMA R9, R8, -R11, 1 ;  /* 0x3f80000008097423 */ /* 0x001fc8000000080b */
[----:B------:R-:W-:-:S04]  /*0460*/  FFMA R8, R8, R9, R8 ;  /* 0x0000000908087223 */ /* 0x000fc80000000008 */
[----:B------:R-:W-:-:S04]  /*0470*/  FFMA R10, R8, R21, RZ ;  /* 0x00000015080a7223 */ /* 0x000fc800000000ff */
[----:B------:R-:W-:-:S04]  /*0480*/  FFMA R9, R10, -R11, R21 ;  /* 0x8000000b0a097223 */ /* 0x000fc80000000015 */
[----:B------:R-:W-:Y:S01]  /*0490*/  FFMA R8, R8, R9, R10 ;  /* 0x0000000908087223 */ /* 0x000fe2000000000a */
[----:B--2---:R-:W-:Y:S06]  /*04a0*/  @!P0 BRA `(.L_x_8) ;  /* 0x0000000000088947 */ /* 0x004fec0003800000 */
[----:B------:R-:W-:-:S07]  /*04b0*/  MOV R18, 0x4d0 ;  /* 0x000004d000127802 */ /* 0x000fce0000000f00 */
[----:B-1----:R-:W-:Y:S05]  /*04c0*/  CALL.REL.NOINC `($__internal_1_$__cuda_sm3x_div_rn_noftz_f32_slowpath) ;  /* 0x00000030007c7944 */ /* 0x002fea0003c00000 */
.L_x_8:
[----:B------:R-:W-:Y:S05]  /*04d0*/  BSYNC.RECONVERGENT B2 ;  /* 0x0000000000027941 */ /* 0x000fea0003800200 */
.L_x_7:
[----:B------:R-:W0:Y:S01]  /*04e0*/  F2I.TRUNC.NTZ R9, R8 ;  /* 0x0000000800097305 */ /* 0x000e22000020f100 */
[----:B------:R-:W-:Y:S01]  /*04f0*/  BSSY.RECONVERGENT B0, `(.L_x_9) ;  /* 0x0000007000007945 */ /* 0x000fe20003800200 */
[----:B0-----:R-:W-:-:S07]  /*0500*/  LEA R13, R9, R4, 0x3 ;  /* 0x00000004090d7211 */ /* 0x001fce00078e18ff */
.L_x_10:
[----:B------:R-:W0:Y:S02]  /*0510*/  LDS.64 R8, [R13] ;  /* 0x000000000d087984 */ /* 0x000e240000000a00 */
[----:B0-----:R-:W-:-:S04]  /*0520*/  IADD3 R10, P0, PT, R8, 0x1, RZ ;  /* 0x00000001080a7810 */ /* 0x001fc80007f1e0ff */
[----:B------:R-:W-:-:S08]  /*0530*/  IADD3.X R11, PT, PT, RZ, R9, RZ, P0, !PT ;  /* 0x00000009ff0b7210 */ /* 0x000fd000007fe4ff */
[----:B------:R-:W0:Y:S02]  /*0540*/  ATOMS.CAST.SPIN.64 P0, [R13], R8, R10 ;  /* 0x000000080d00758d */ /* 0x000e24000180040a */
[----:B0-----:R-:W-:Y:S05]  /*0550*/  @!P0 BRA `(.L_x_10) ;  /* 0xfffffffc00ec8947 */ /* 0x001fea000383ffff */
[----:B------:R-:W-:Y:S05]  /*0560*/  BSYNC.RECONVERGENT B0 ;  /* 0x0000000000007941 */ /* 0x000fea0003800200 */
.L_x_9:
[----:B------:R-:W-:-:S04]  /*0570*/  IADD3 R3, PT, PT, R3, 0x1, RZ ;  /* 0x0000000103037810 */ /* 0x000fc80007ffe0ff */
[----:B------:R-:W-:-:S13]  /*0580*/  ISETP.NE.AND P0, PT, R3, R2, PT ;  /* 0x000000020300720c */ /* 0x000fda0003f05270 */
[----:B------:R-:W-:Y:S05]  /*0590*/  @P0 BRA `(.L_x_11) ;  /* 0xfffffffc00200947 */ /* 0x000fea000383ffff */
.L_x_3:
[----:B------:R-:W-:Y:S05]  /*05a0*/  WARPSYNC.ALL ;  /* 0x0000000000007948 */ /* 0x000fea0003800000 */
[----:B------:R-:W-:Y:S06]  /*05b0*/  BAR.SYNC.DEFER_BLOCKING 0x0 ;  /* 0x0000000000007b1d */ /* 0x000fec0000010000 */
[----:B------:R0:W5:Y:S04]  /*05c0*/  LDG.E R3, desc[UR12][R16.64] ;  /* 0x0000000c10037981 */ /* 0x000168000c1e1900 */
[----:B------:R0:W5:Y:S04]  /*05d0*/  LDG.E R4, desc[UR12][R16.64+0x4] ;  /* 0x0000040c10047981 */ /* 0x000168000c1e1900 */
[----:B-----5:R0:W5:Y:S01]  /*05e0*/  LDG.E R5, desc[UR12][R16.64+0x8] ;  /* 0x0000080c10057981 */ /* 0x020162000c1e1900 */
[----:B------:R-:W2:Y:S01]  /*05f0*/  LDCU UR4, c[0x0][0x370] ;  /* 0x00006e00ff0477ac */ /* 0x000ea20008000800 */
[----:B------:R-:W-:-:S02]  /*0600*/  UIADD3 UR5, UPT, UPT, UR6, 0x1, URZ ;  /* 0x0000000106057890 */ /* 0x000fc4000fffe0ff */
[----:B--2---:R-:W-:-:S04]  /*0610*/  UIADD3 UR4, UPT, UPT, UR4, -0x1, URZ ;  /* 0xffffffff04047890 */ /* 0x004fc8000fffe0ff */
[----:B------:R-:W-:-:S09]  /*0620*/  UISETP.GE.U32.AND UP0, UPT, UR5, UR4, UPT ;  /* 0x000000040500728c */ /* 0x000fd2000bf06070 */
[----:B0-----:R-:W-:Y:S05]  /*0630*/  BRA.U UP0, `(.L_x_12) ;  /* 0x0000001500c47547 */ /* 0x001fea000b800000 */
[----:B------:R-:W0:Y:S01]  /*0640*/  LDCU.64 UR8, c[0x0][0x390] ;  /* 0x00007200ff0877ac */ /* 0x000e220008000a00 */
[C---:B------:R-:W-:Y:S02]  /*0650*/  LOP3.LUT R6, R2.reuse, 0xfffffffc, RZ, 0xc0, !PT ;  /* 0xfffffffc02067812 */ /* 0x040fe400078ec0ff */
[C---:B------:R-:W-:Y:S02]  /*0660*/  LOP3.LUT R13, R2.reuse, 0x3, RZ, 0xc0, !PT ;  /* 0x00000003020d7812 */ /* 0x040fe400078ec0ff */
[----:B------:R-:W-:Y:S02]  /*0670*/  LOP3.LUT R12, R2, 0x7fc, RZ, 0xc0, !PT ;  /* 0x000007fc020c7812 */ /* 0x000fe400078ec0ff */
[----:B------:R-:W-:Y:S01]  /*0680*/  IADD3 R6, PT, PT, -R6, RZ, RZ ;  /* 0x000000ff06067210 */ /* 0x000fe20007ffe1ff */
[----:B0-----:R-:W-:-:S04]  /*0690*/  UIADD3 UR7, UP0, UPT, UR8, 0x18, URZ ;  /* 0x0000001808077890 */ /* 0x001fc8000ff1e0ff */
[----:B------:R-:W-:-:S12]  /*06a0*/  UIADD3.X UR8, UPT, UPT, URZ, UR9, URZ, UP0, !UPT ;  /* 0x00000009ff087290 */ /* 0x000fd800087fe4ff */
.L_x_65:
[C---:B------:R-:W-:Y:S01]  /*06b0*/  ISETP.GE.U32.AND P0, PT, R2.reuse, 0x4, PT ;  /* 0x000000040200780c */ /* 0x040fe20003f06070 */
[----:B------:R-:W-:Y:S01]  /*06c0*/  IMAD R16, R2, UR5, RZ ;  /* 0x0000000502107c24 */ /* 0x000fe2000f8e02ff */
[----:B------:R-:W-:Y:S01]  /*06d0*/  UIADD3 UR5, UPT, UPT, UR5, 0x1, URZ ;  /* 0x0000000105057890 */ /* 0x000fe2000fffe0ff */
[----:B------:R-:W-:-:S03]  /*06e0*/  HFMA2 R14, -RZ, RZ, 0, 0 ;  /* 0x00000000ff0e7431 */ /* 0x000fc600000001ff */
[----:B------:R-:W-:-:S07]  /*06f0*/  UISETP.NE.AND UP0, UPT, UR5, UR4, UPT ;  /* 0x000000040500728c */ /* 0x000fce000bf05270 */
[----:B------:R-:W-:Y:S05]  /*0700*/  @!P0 BRA `(.L_x_13) ;  /* 0x0000000c001c8947 */ /* 0x000fea0003800000 */
[----:B------:R-:W-:Y:S02]  /*0710*/  MOV R8, UR7 ;  /* 0x0000000700087c02 */ /* 0x000fe40008000f00 */
[----:B------:R-:W-:Y:S02]  /*0720*/  MOV R9, UR8 ;  /* 0x0000000800097c02 */ /* 0x000fe40008000f00 */
[----:B------:R-:W-:Y:S01]  /*0730*/  MOV R17, R6 ;  /* 0x0000000600117202 */ /* 0x000fe20000000f00 */
[----:B------:R-:W-:-:S04]  /*0740*/  IMAD.WIDE.U32 R8, R16, 0xc, R8 ;  /* 0x0000000c10087825 */ /* 0x000fc800078e0008 */
[----:B------:R-:W-:Y:S01]  /*0750*/  IMAD.MOV.U32 R15, RZ, RZ, R9 ;  /* 0x000000ffff0f7224 */ /* 0x000fe200078e0009 */
[----:B------:R-:W-:-:S07]  /*0760*/  MOV R14, R8 ;  /* 0x00000008000e7202 */ /* 0x000fce0000000f00 */
.L_x_42:
[----:B------:R-:W2:Y:S04]  /*0770*/  LDG.E R9, desc[UR12][R14.64+-0x14] ;  /* 0xffffec0c0e097981 */ /* 0x000ea8000c1e1900 */
[----:B------:R-:W3:Y:S04]  /*0780*/  LDG.E R8, desc[UR12][R14.64+-0x18] ;  /* 0xffffe80c0e087981 */ /* 0x000ee8000c1e1900 */
[----:B------:R-:W4:Y:S01]  /*0790*/  LDG.E R10, desc[UR12][R14.64+-0x10] ;  /* 0xfffff00c0e0a7981 */ /* 0x000f22000c1e1900 */
[----:B------:R-:W-:Y:S01]  /*07a0*/  BSSY.RECONVERGENT B0, `(.L_x_14) ;  /* 0x0000014000007945 */ /* 0x000fe20003800200 */
[----:B--2---:R-:W-:Y:S01]  /*07b0*/  FADD R9, R4, -R9 ;  /* 0x8000000904097221 */ /* 0x004fe20000000000 */
[----:B---3--:R-:W-:-:S03]  /*07c0*/  FADD R8, R3, -R8 ;  /* 0x8000000803087221 */ /* 0x008fc60000000000 */
[----:B------:R-:W-:Y:S01]  /*07d0*/  FMUL R9, R9, R9 ;  /* 0x0000000909097220 */ /* 0x000fe20000400000 */
[----:B----45:R-:W-:-:S03]  /*07e0*/  FADD R10, R5, -R10 ;  /* 0x8000000a050a7221 */ /* 0x030fc60000000000 */
        /* <DEDUP_REMOVED lines=11> */
.L_x_15:
[----:B------:R-:W-:Y:S01]  /*08a0*/  FMUL.FTZ R21, R10, R9 ;  /* 0x000000090a157220 */ /* 0x000fe20000410000 */
[----:B------:R-:W-:-:S03]  /*08b0*/  FMUL.FTZ R9, R9, 0.5 ;  /* 0x3f00000009097820 */ /* 0x000fc60000410000 */
[----:B------:R-:W-:-:S04]  /*08c0*/  FFMA R8, -R21, R21, R10 ;  /* 0x0000001515087223 */ /* 0x000fc8000000010a */
[----:B------:R-:W-:-:S07]  /*08d0*/  FFMA R21, R8, R9, R21 ;  /* 0x0000000908157223 */ /* 0x000fce0000000015 */
.L_x_16:
[----:B------:R-:W-:Y:S05]  /*08e0*/  BSYNC.RECONVERGENT B0 ;  /* 0x0000000000007941 */ /* 0x000fea0003800200 */
.L_x_14:
        /* <DEDUP_REMOVED lines=12> */
.L_x_18:
[----:B------:R-:W-:Y:S05]  /*09b0*/  BSYNC.RECONVERGENT B2 ;  /* 0x0000000000027941 */ /* 0x000fea0003800200 */
.L_x_17:
[----:B------:R-:W0:Y:S01]  /*09c0*/  S2UR UR10, SR_CgaCtaId ;  /* 0x00000000000a79c3 */ /* 0x000e220000008800 */
[----:B------:R-:W2:Y:S01]  /*09d0*/  F2I.TRUNC.NTZ R8, R8 ;  /* 0x0000000800087305 */ /* 0x000ea2000020f100 */
[----:B------:R-:W-:Y:S01]  /*09e0*/  UMOV UR9, 0x400 ;  /* 0x0000040000097882 */ /* 0x000fe20000000000 */
[----:B------:R-:W-:Y:S01]  /*09f0*/  BSSY.RECONVERGENT B0, `(.L_x_19) ;  /* 0x0000008000007945 */ /* 0x000fe20003800200 */
[----:B0-----:R-:W-:-:S06]  /*0a00*/  ULEA UR9, UR10, UR9, 0x18 ;  /* 0x000000090a097291 */ /* 0x001fcc000f8ec0ff */
[----:B--2---:R-:W-:-:S07]  /*0a10*/  LEA R19, R8, UR9, 0x3 ;  /* 0x0000000908137c11 */ /* 0x004fce000f8e18ff */
.L_x_20:
[----:B------:R-:W0:Y:S02]  /*0a20*/  LDS.64 R8, [R19] ;  /* 0x0000000013087984 */ /* 0x000e240000000a00 */
[----:B0-----:R-:W-:-:S04]  /*0a30*/  IADD3 R10, P0, PT, R8, 0x1, RZ ;  /* 0x00000001080a7810 */ /* 0x001fc80007f1e0ff */
[----:B------:R-:W-:-:S08]  /*0a40*/  IADD3.X R11, PT, PT, RZ, R9, RZ, P0, !PT ;  /* 0x00000009ff0b7210 */ /* 0x000fd000007fe4ff */
[----:B------:R-:W0:Y:S02]  /*0a50*/  ATOMS.CAST.SPIN.64 P0, [R19], R8, R10 ;  /* 0x000000081300758d */ /* 0x000e24000180040a */
[----:B0-----:R-:W-:Y:S05]  /*0a60*/  @!P0 BRA `(.L_x_20) ;  /* 0xfffffffc00ec8947 */ /* 0x001fea000383ffff */
[----:B------:R-:W-:Y:S05]  /*0a70*/  BSYNC.RECONVERGENT B0 ;  /* 0x0000000000007941 */ /* 0x000fea0003800200 */
.L_x_19:
[----:B------:R-:W2:Y:S04]  /*0a80*/  LDG.E R9, desc[UR12][R14.64+-0x8] ;  /* 0xfffff80c0e097981 */ /* 0x000ea8000c1e1900 */
[----:B------:R-:W3:Y:S04]  /*0a90*/  LDG.E R8, desc[UR12][R14.64+-0xc] ;  /* 0xfffff40c0e087981 */ /* 0x000ee8000c1e1900 */
[----:B------:R-:W4:Y:S01]  /*0aa0*/  LDG.E R10, desc[UR12][R14.64+-0x4] ;  /* 0xfffffc0c0e0a7981 */ /* 0x000f22000c1e1900 */
[----:B------:R-:W-:Y:S01]  /*0ab0*/  BSSY.RECONVERGENT B0, `(.L_x_21) ;  /* 0x0000014000007945 */ /* 0x000fe20003800200 */
[----:B--2---:R-:W-:Y:S01]  /*0ac0*/  FADD R9, R4, -R9 ;  /* 0x8000000904097221 */ /* 0x004fe20000000000 */
        /* <DEDUP_REMOVED lines=14> */
.L_x_22:
[----:B------:R-:W-:Y:S01]  /*0bb0*/  FMUL.FTZ R21, R10, R9 ;  /* 0x000000090a157220 */ /* 0x000fe20000410000 */
[----:B------:R-:W-:-:S03]  /*0bc0*/  FMUL.FTZ R9, R9, 0.5 ;  /* 0x3f00000009097820 */ /* 0x000fc60000410000 */
[----:B------:R-:W-:-:S04]  /*0bd0*/  FFMA R8, -R21, R21, R10 ;  /* 0x0000001515087223 */ /* 0x000fc8000000010a */
[----:B------:R-:W-:-:S07]  /*0be0*/  FFMA R21, R8, R9, R21 ;  /* 0x0000000908157223 */ /* 0x000fce0000000015 */
.L_x_23:
[----:B------:R-:W-:Y:S05]  /*0bf0*/  BSYNC.RECONVERGENT B0 ;  /* 0x0000000000007941 */ /* 0x000fea0003800200 */
.L_x_21:
        /* <DEDUP_REMOVED lines=12> */
.L_x_25:
[----:B------:R-:W-:Y:S05]  /*0cc0*/  BSYNC.RECONVERGENT B2 ;  /* 0x0000000000027941 */ /* 0x000fea0003800200 */
.L_x_24:
[----:B------:R-:W0:Y:S01]  /*0cd0*/  F2I.TRUNC.NTZ R8, R8 ;  /* 0x0000000800087305 */ /* 0x000e22000020f100 */
[----:B------:R-:W-:Y:S01]  /*0ce0*/  BSSY.RECONVERGENT B0, `(.L_x_26) ;  /* 0x0000007000007945 */ /* 0x000fe20003800200 */
[----:B0-----:R-:W-:-:S07]  /*0cf0*/  LEA R19, R8, UR9, 0x3 ;  /* 0x0000000908137c11 */ /* 0x001fce000f8e18ff */
.L_x_27:
[----:B------:R-:W0:Y:S02]  /*0d00*/  LDS.64 R8, [R19] ;  /* 0x0000000013087984 */ /* 0x000e240000000a00 */
[----:B0-----:R-:W-:-:S04]  /*0d10*/  IADD3 R10, P0, PT, R8, 0x1, RZ ;  /* 0x00000001080a7810 */ /* 0x001fc80007f1e0ff */
[----:B------:R-:W-:-:S08]  /*0d20*/  IADD3.X R11, PT, PT, RZ, R9, RZ, P0, !PT ;  /* 0x00000009ff0b7210 */ /* 0x000fd000007fe4ff */
[----:B------:R-:W0:Y:S02]  /*0d30*/  ATOMS.CAST.SPIN.64 P0, [R19], R8, R10 ;  /* 0x000000081300758d */ /* 0x000e24000180040a */
[----:B0-----:R-:W-:Y:S05]  /*0d40*/  @!P0 BRA `(.L_x_27) ;  /* 0xfffffffc00ec8947 */ /* 0x001fea000383ffff */
[----:B------:R-:W-:Y:S05]  /*0d50*/  BSYNC.RECONVERGENT B0 ;  /* 0x0000000000007941 */ /* 0x000fea0003800200 */
.L_x_26:
        /* <DEDUP_REMOVED lines=19> */
.L_x_29:
[----:B------:R-:W-:Y:S01]  /*0e90*/  FMUL.FTZ R21, R10, R9 ;  /* 0x000000090a157220 */ /* 0x000fe20000410000 */
[----:B------:R-:W-:-:S03]  /*0ea0*/  FMUL.FTZ R9, R9, 0.5 ;  /* 0x3f00000009097820 */ /* 0x000fc60000410000 */
[----:B------:R-:W-:-:S04]  /*0eb0*/  FFMA R8, -R21, R21, R10 ;  /* 0x0000001515087223 */ /* 0x000fc8000000010a */
[----:B------:R-:W-:-:S07]  /*0ec0*/  FFMA R21, R8, R9, R21 ;  /* 0x0000000908157223 */ /* 0x000fce0000000015 */
.L_x_30:
[----:B------:R-:W-:Y:S05]  /*0ed0*/  BSYNC.RECONVERGENT B0 ;  /* 0x0000000000007941 */ /* 0x000fea0003800200 */
.L_x_28:
        /* <DEDUP_REMOVED lines=12> */
.L_x_32:
[----:B------:R-:W-:Y:S05]  /*0fa0*/  BSYNC.RECONVERGENT B2 ;  /* 0x0000000000027941 */ /* 0x000fea0003800200 */
.L_x_31:
[----:B------:R-:W0:Y:S01]  /*0fb0*/  F2I.TRUNC.NTZ R8, R8 ;  /* 0x0000000800087305 */ /* 0x000e22000020f100 */
[----:B------:R-:W-:Y:S01]  /*0fc0*/  BSSY.RECONVERGENT B0, `(.L_x_33) ;  /* 0x0000007000007945 */ /* 0x000fe20003800200 */
[----:B0-----:R-:W-:-:S07]  /*0fd0*/  LEA R19, R8, UR9, 0x3 ;  /* 0x0000000908137c11 */ /* 0x001fce000f8e18ff */
.L_x_34:
[----:B------:R-:W0:Y:S02]  /*0fe0*/  LDS.64 R8, [R19] ;  /* 0x0000000013087984 */ /* 0x000e240000000a00 */
[----:B0-----:R-:W-:-:S04]  /*0ff0*/  IADD3 R10, P0, PT, R8, 0x1, RZ ;  /* 0x00000001080a7810 */ /* 0x001fc80007f1e0ff */
[----:B------:R-:W-:-:S08]  /*1000*/  IADD3.X R11, PT, PT, RZ, R9, RZ, P0, !PT ;  /* 0x00000009ff0b7210 */ /* 0x000fd000007fe4ff */
[----:B------:R-:W0:Y:S02]  /*1010*/  ATOMS.CAST.SPIN.64 P0, [R19], R8, R10 ;  /* 0x000000081300758d */ /* 0x000e24000180040a */
[----:B0-----:R-:W-:Y:S05]  /*1020*/  @!P0 BRA `(.L_x_34) ;  /* 0xfffffffc00ec8947 */ /* 0x001fea000383ffff */
[----:B------:R-:W-:Y:S05]  /*1030*/  BSYNC.RECONVERGENT B0 ;  /* 0x0000000000007941 */ /* 0x000fea0003800200 */
.L_x_33:
        /* <DEDUP_REMOVED lines=17> */
[----:B------:R-:W-:Y:S01]  /*1150*/  IMAD.MOV.U32 R21, RZ, RZ, R20 ;  /* 0x000000ffff157224 */ /* 0x000fe200078e0014 */
[----:B------:R-:W-:Y:S06]  /*1160*/  BRA `(.L_x_37) ;  /* 0x0000000000107947 */ /* 0x000fec0003800000 */
.L_x_36:
[----:B------:R-:W-:Y:S01]  /*1170*/  FMUL.FTZ R21, R10, R9 ;  /* 0x000000090a157220 */ /* 0x000fe20000410000 */
[----:B------:R-:W-:-:S03]  /*1180*/  FMUL.FTZ R9, R9, 0.5 ;  /* 0x3f00000009097820 */ /* 0x000fc60000410000 */
[----:B------:R-:W-:-:S04]  /*1190*/  FFMA R8, -R21, R21, R10 ;  /* 0x0000001515087223 */ /* 0x000fc8000000010a */
[----:B------:R-:W-:-:S07]  /*11a0*/  FFMA R21, R8, R9, R21 ;  /* 0x0000000908157223 */ /* 0x000fce0000000015 */
.L_x_37:
[----:B------:R-:W-:Y:S05]  /*11b0*/  BSYNC.RECONVERGENT B0 ;  /* 0x0000000000007941 */ /* 0x000fea0003800200 */
.L_x_35:
        /* <DEDUP_REMOVED lines=12> */
.L_x_39:
[----:B------:R-:W-:Y:S05]  /*1280*/  BSYNC.RECONVERGENT B2 ;  /* 0x0000000000027941 */ /* 0x000fea0003800200 */
.L_x_38:
[----:B------:R-:W0:Y:S01]  /*1290*/  F2I.TRUNC.NTZ R8, R8 ;  /* 0x0000000800087305 */ /* 0x000e22000020f100 */
[----:B------:R-:W-:Y:S01]  /*12a0*/  BSSY.RECONVERGENT B0, `(.L_x_40) ;  /* 0x0000007000007945 */ /* 0x000fe20003800200 */
[----:B0-----:R-:W-:-:S07]  /*12b0*/  LEA R19, R8, UR9, 0x3 ;  /* 0x0000000908137c11 */ /* 0x001fce000f8e18ff */
.L_x_41:
[----:B------:R-:W0:Y:S02]  /*12c0*/  LDS.64 R8, [R19] ;  /* 0x0000000013087984 */ /* 0x000e240000000a00 */
[----:B0-----:R-:W-:-:S04]  /*12d0*/  IADD3 R10, P0, PT, R8, 0x1, RZ ;  /* 0x00000001080a7810 */ /* 0x001fc80007f1e0ff */
[----:B------:R-:W-:-:S08]  /*12e0*/  IADD3.X R11, PT, PT, RZ, R9, RZ, P0, !PT ;  /* 0x00000009ff0b7210 */ /* 0x000fd000007fe4ff */
[----:B------:R-:W0:Y:S02]  /*12f0*/  ATOMS.CAST.SPIN.64 P0, [R19], R8, R10 ;  /* 0x000000081300758d */ /* 0x000e24000180040a */
[----:B0-----:R-:W-:Y:S05]  /*1300*/  @!P0 BRA `(.L_x_41) ;  /* 0xfffffffc00ec8947 */ /* 0x001fea000383ffff */
[----:B------:R-:W-:Y:S05]  /*1310*/  BSYNC.RECONVERGENT B0 ;  /* 0x0000000000007941 */ /* 0x000fea0003800200 */
.L_x_40:
[----:B------:R-:W-:Y:S02]  /*1320*/  IADD3 R17, PT, PT, R17, 0x4, RZ ;  /* 0x0000000411117810 */ /* 0x000fe40007ffe0ff */
[----:B------:R-:W-:Y:S02]  /*1330*/  IADD3 R14, P1, PT, R14, 0x30, RZ ;  /* 0x000000300e0e7810 */ /* 0x000fe40007f3e0ff */
[----:B------:R-:W-:Y:S02]  /*1340*/  ISETP.NE.AND P0, PT, R17, RZ, PT ;  /* 0x000000ff1100720c */ /* 0x000fe40003f05270 */
[----:B------:R-:W-:-:S11]  /*1350*/  IADD3.X R15, PT, PT, RZ, R15, RZ, P1, !PT ;  /* 0x0000000fff0f7210 */ /* 0x000fd60000ffe4ff */
[----:B------:R-:W-:Y:S05]  /*1360*/  @P0 BRA `(.L_x_42) ;  /* 0xfffffff400000947 */ /* 0x000fea000383ffff */
[----:B------:R-:W-:-:S07]  /*1370*/  MOV R14, R12 ;  /* 0x0000000c000e7202 */ /* 0x000fce0000000f00 */
.L_x_13:
[----:B------:R-:W0:Y:S01]  /*1380*/  LDC.64 R8, c[0x0][0x390] ;  /* 0x0000e400ff087b82 */ /* 0x000e220000000a00 */
[----:B------:R-:W-:Y:S01]  /*1390*/  ISETP.NE.AND P0, PT, R13, RZ, PT ;  /* 0x000000ff0d00720c */ /* 0x000fe20003f05270 */
[----:B0-----:R-:W-:-:S12]  /*13a0*/  IMAD.WIDE.U32 R16, R16, 0xc, R8 ;  /* 0x0000000c10107825 */ /* 0x001fd800078e0008 */
[----:B------:R-:W-:Y:S05]  /*13b0*/  @!P0 BRA `(.L_x_43) ;  /* 0x00000008005c8947 */ /* 0x000fea0003800000 */
[----:B------:R-:W-:-:S13]  /*13c0*/  ISETP.NE.AND P0, PT, R13, 0x1, PT ;  /* 0x000000010d00780c */ /* 0x000fda0003f05270 */
[----:B------:R-:W-:Y:S05]  /*13d0*/  @!P0 BRA `(.L_x_44) ;  /* 0x0000000400848947 */ /* 0x000fea0003800000 */
[----:B------:R-:W-:-:S05]  /*13e0*/  IMAD.WIDE.U32 R24, R14, 0xc, R16 ;  /* 0x0000000c0e187825 */ /* 0x000fca00078e0010 */
        /* <DEDUP_REMOVED lines=19> */
.L_x_46:
[----:B------:R-:W-:Y:S01]  /*1520*/  FMUL.FTZ R21, R10, R9 ;  /* 0x000000090a157220 */ /* 0x000fe20000410000 */
[----:B------:R-:W-:-:S03]  /*1530*/  FMUL.FTZ R9, R9, 0.5 ;  /* 0x3f00000009097820 */ /* 0x000fc60000410000 */
[----:B------:R-:W-:-:S04]  /*1540*/  FFMA R8, -R21, R21, R10 ;  /* 0x0000001515087223 */ /* 0x000fc8000000010a */
[----:B------:R-:W-:-:S07]  /*1550*/  FFMA R21, R8, R9, R21 ;  /* 0x0000000908157223 */ /* 0x000fce0000000015 */
.L_x_47:
[----:B------:R-:W-:Y:S05]  /*1560*/  BSYNC.RECONVERGENT B0 ;  /* 0x0000000000007941 */ /* 0x000fea0003800200 */
.L_x_45:
        /* <DEDUP_REMOVED lines=12> */
.L_x_49:
[----:B------:R-:W-:Y:S05]  /*1630*/  BSYNC.RECONVERGENT B2 ;  /* 0x0000000000027941 */ /* 0x000fea0003800200 */
.L_x_48:
[----:B------:R-:W0:Y:S01]  /*1640*/  S2UR UR10, SR_CgaCtaId ;  /* 0x00000000000a79c3 */ /* 0x000e220000008800 */
[----:B------:R-:W2:Y:S01]  /*1650*/  F2I.TRUNC.NTZ R8, R8 ;  /* 0x0000000800087305 */ /* 0x000ea2000020f100 */
[----:B------:R-:W-:Y:S01]  /*1660*/  UMOV UR9, 0x400 ;  /* 0x0000040000097882 */ /* 0x000fe20000000000 */
[----:B------:R-:W-:Y:S01]  /*1670*/  BSSY.RECONVERGENT B0, `(.L_x_50) ;  /* 0x0000008000007945 */ /* 0x000fe20003800200 */
[----:B0-----:R-:W-:-:S06]  /*1680*/  ULEA UR9, UR10, UR9, 0x18 ;  /* 0x000000090a097291 */ /* 0x001fcc000f8ec0ff */
[----:B--2---:R-:W-:-:S07]  /*1690*/  LEA R15, R8, UR9, 0x3 ;  /* 0x00000009080f7c11 */ /* 0x004fce000f8e18ff */
.L_x_51:
[----:B------:R-:W0:Y:S02]  /*16a0*/  LDS.64 R8, [R15] ;  /* 0x000000000f087984 */ /* 0x000e240000000a00 */
[----:B0-----:R-:W-:-:S04]  /*16b0*/  IADD3 R10, P0, PT, R8, 0x1, RZ ;  /* 0x00000001080a7810 */ /* 0x001fc80007f1e0ff */
[----:B------:R-:W-:-:S08]  /*16c0*/  IADD3.X R11, PT, PT, RZ, R9, RZ, P0, !PT ;  /* 0x00000009ff0b7210 */ /* 0x000fd000007fe4ff */
[----:B------:R-:W0:Y:S02]  /*16d0*/  ATOMS.CAST.SPIN.64 P0, [R15], R8, R10 ;  /* 0x000000080f00758d */ /* 0x000e24000180040a */
[----:B0-----:R-:W-:Y:S05]  /*16e0*/  @!P0 BRA `(.L_x_51) ;  /* 0xfffffffc00ec8947 */ /* 0x001fea000383ffff */
[----:B------:R-:W-:Y:S05]  /*16f0*/  BSYNC.RECONVERGENT B0 ;  /* 0x0000000000007941 */ /* 0x000fea0003800200 */
.L_x_50:
        /* <DEDUP_REMOVED lines=19> */
.L_x_53:
[----:B------:R-:W-:Y:S01]  /*1830*/  FMUL.FTZ R21, R10, R9 ;  /* 0x000000090a157220 */ /* 0x000fe20000410000 */
[----:B------:R-:W-:-:S03]  /*1840*/  FMUL.FTZ R9, R9, 0.5 ;  /* 0x3f00000009097820 */ /* 0x000fc60000410000 */
[----:B------:R-:W-:-:S04]  /*1850*/  FFMA R8, -R21, R21, R10 ;  /* 0x0000001515087223 */ /* 0x000fc8000000010a */
[----:B------:R-:W-:-:S07]  /*1860*/  FFMA R21, R8, R9, R21 ;  /* 0x0000000908157223 */ /* 0x000fce0000000015 */
.L_x_54:
[----:B------:R-:W-:Y:S05]  /*1870*/  BSYNC.RECONVERGENT B0 ;  /* 0x0000000000007941 */ /* 0x000fea0003800200 */
.L_x_52:
        /* <DEDUP_REMOVED lines=12> */
.L_x_56:
[----:B------:R-:W-:Y:S05]  /*1940*/  BSYNC.RECONVERGENT B2 ;  /* 0x0000000000027941 */ /* 0x000fea0003800200 */
.L_x_55:
[----:B------:R-:W0:Y:S01]  /*1950*/  F2I.TRUNC.NTZ R8, R8 ;  /* 0x0000000800087305 */ /* 0x000e22000020f100 */
[----:B------:R-:W-:Y:S01]  /*1960*/  BSSY.RECONVERGENT B0, `(.L_x_57) ;  /* 0x0000007000007945 */ /* 0x000fe20003800200 */
[----:B0-----:R-:W-:-:S07]  /*1970*/  LEA R15, R8, UR9, 0x3 ;  /* 0x00000009080f7c11 */ /* 0x001fce000f8e18ff */
.L_x_58:
[----:B------:R-:W0:Y:S02]  /*1980*/  LDS.64 R8, [R15] ;  /* 0x000000000f087984 */ /* 0x000e240000000a00 */
[----:B0-----:R-:W-:-:S04]  /*1990*/  IADD3 R10, P0, PT, R8, 0x1, RZ ;  /* 0x00000001080a7810 */ /* 0x001fc80007f1e0ff */
[----:B------:R-:W-:-:S08]  /*19a0*/  IADD3.X R11, PT, PT, RZ, R9, RZ, P0, !PT ;  /* 0x00000009ff0b7210 */ /* 0x000fd000007fe4ff */
[----:B------:R-:W0:Y:S02]  /*19b0*/  ATOMS.CAST.SPIN.64 P0, [R15], R8, R10 ;  /* 0x000000080f00758d */ /* 0x000e24000180040a */
[----:B0-----:R-:W-:Y:S05]  /*19c0*/  @!P0 BRA `(.L_x_58) ;  /* 0xfffffffc00ec8947 */ /* 0x001fea000383ffff */
[----:B------:R-:W-:Y:S05]  /*19d0*/  BSYNC.RECONVERGENT B0 ;  /* 0x0000000000007941 */ /* 0x000fea0003800200 */
.L_x_57:
[----:B------:R-:W-:-:S07]  /*19e0*/  IADD3 R14, PT, PT, R14, 0x2, RZ ;  /* 0x000000020e0e7810 */ /* 0x000fce0007ffe0ff */
.L_x_44:
[----:B------:R-:W-:-:S13]  /*19f0*/  LOP3.LUT P0, RZ, R2, 0x1, RZ, 0xc0, !PT ;  /* 0x0000000102ff7812 */ /* 0x000fda000780c0ff */
        /* <DEDUP_REMOVED lines=16> */
[----:B------:R-:W-:Y:S01]  /*1b00*/  IMAD.MOV.U32 R9, RZ, RZ, R10 ;  /* 0x000000ffff097224 */ /* 0x000fe200078e000a */
[----:B------:R-:W-:-:S07]  /*1b10*/  MOV R8, 0x1b30 ;  /* 0x00001b3000087802 */ /* 0x000fce0000000f00 */
[----:B-1----:R-:W-:Y:S05]  /*1b20*/  CALL.REL.NOINC `($__internal_0_$__cuda_sm20_sqrt_rn_f32_slowpath) ;  /* 0x0000001800907944 */ /* 0x002fea0003c00000 */
[----:B------:R-:W-:Y:S01]  /*1b30*/  MOV R21, R20 ;  /* 0x0000001400157202 */ /* 0x000fe20000000f00 */
[----:B------:R-:W-:Y:S06]  /*1b40*/  BRA `(.L_x_61) ;  /* 0x0000000000107947 */ /* 0x000fec0003800000 */
.L_x_60:
[----:B------:R-:W-:Y:S01]  /*1b50*/  FMUL.FTZ R21, R10, R9 ;  /* 0x000000090a157220 */ /* 0x000fe20000410000 */
[----:B------:R-:W-:-:S03]  /*1b60*/  FMUL.FTZ R9, R9, 0.5 ;  /* 0x3f00000009097820 */ /* 0x000fc60000410000 */
[----:B------:R-:W-:-:S04]  /*1b70*/  FFMA R8, -R21, R21, R10 ;  /* 0x0000001515087223 */ /* 0x000fc8000000010a */
[----:B------:R-:W-:-:S07]  /*1b80*/  FFMA R21, R8, R9, R21 ;  /* 0x0000000908157223 */ /* 0x000fce0000000015 */
.L_x_61:
[----:B------:R-:W-:Y:S05]  /*1b90*/  BSYNC.RECONVERGENT B0 ;  /* 0x0000000000007941 */ /* 0x000fea0003800200 */
.L_x_59:
        /* <DEDUP_REMOVED lines=12> */
.L_x_63:
[----:B------:R-:W-:Y:S05]  /*1c60*/  BSYNC.RECONVERGENT B2 ;  /* 0x0000000000027941 */ /* 0x000fea0003800200 */
.L_x_62:
[----:B------:R-:W0:Y:S01]  /*1c70*/  S2UR UR10, SR_CgaCtaId ;  /* 0x00000000000a79c3 */ /* 0x000e220000008800 */
[----:B------:R-:W2:Y:S01]  /*1c80*/  F2I.TRUNC.NTZ R8, R8 ;  /* 0x0000000800087305 */ /* 0x000ea2000020f100 */
[----:B------:R-:W-:Y:S01]  /*1c90*/  UMOV UR9, 0x400 ;  /* 0x0000040000097882 */ /* 0x000fe20000000000 */
[----:B------:R-:W-:Y:S01]  /*1ca0*/  BSSY.RECONVERGENT B0, `(.L_x_43) ;  /* 0x0000008000007945 */ /* 0x000fe20003800200 */
[----:B0-----:R-:W-:-:S06]  /*1cb0*/  ULEA UR9, UR10, UR9, 0x18 ;  /* 0x000000090a097291 */ /* 0x001fcc000f8ec0ff */
[----:B--2---:R-:W-:-:S07]  /*1cc0*/  LEA R15, R8, UR9, 0x3 ;  /* 0x00000009080f7c11 */ /* 0x004fce000f8e18ff */
.L_x_64:
[----:B------:R-:W0:Y:S02]  /*1cd0*/  LDS.64 R8, [R15] ;  /* 0x000000000f087984 */ /* 0x000e240000000a00 */
[----:B0-----:R-:W-:-:S04]  /*1ce0*/  IADD3 R10, P0, PT, R8, 0x1, RZ ;  /* 0x00000001080a7810 */ /* 0x001fc80007f1e0ff */
[----:B------:R-:W-:-:S08]  /*1cf0*/  IADD3.X R11, PT, PT, RZ, R9, RZ, P0, !PT ;  /* 0x00000009ff0b7210 */ /* 0x000fd000007fe4ff */
[----:B------:R-:W0:Y:S02]  /*1d00*/  ATOMS.CAST.SPIN.64 P0, [R15], R8, R10 ;  /* 0x000000080f00758d */ /* 0x000e24000180040a */
[----:B0-----:R-:W-:Y:S05]  /*1d10*/  @!P0 BRA `(.L_x_64) ;  /* 0xfffffffc00ec8947 */ /* 0x001fea000383ffff */
[----:B------:R-:W-:Y:S05]  /*1d20*/  BSYNC.RECONVERGENT B0 ;  /* 0x0000000000007941 */ /* 0x000fea0003800200 */
.L_x_43:
[----:B------:R-:W-:Y:S05]  /*1d30*/  BRA.U UP0, `(.L_x_65) ;  /* 0xffffffe9005c7547 */ /* 0x000fea000b83ffff */
[----:B------:R-:W-:-:S05]  /*1d40*/  UMOV UR5, UR4 ;  /* 0x0000000400057c82 */ /* 0x000fca0008000000 */
.L_x_12:
[----:B------:R-:W0:Y:S01]  /*1d50*/  LDC R8, c[0x0][0x380] ;  /* 0x0000e000ff087b82 */ /* 0x000e220000000800 */
[----:B------:R-:W-:-:S05]  /*1d60*/  IMAD R13, R2, UR5, RZ ;  /* 0x00000005020d7c24 */ /* 0x000fca000f8e02ff */
[----:B0-----:R-:W-:-:S04]  /*1d70*/  IADD3 R6, PT, PT, -R13, R8, RZ ;  /* 0x000000080d067210 */ /* 0x001fc80007ffe1ff */
[----:B------:R-:W-:-:S13]  /*1d80*/  ISETP.GE.AND P0, PT, R6, 0x1, PT ;  /* 0x000000010600780c */ /* 0x000fda0003f06270 */
[----:B------:R-:W-:Y:S05]  /*1d90*/  @!P0 BRA `(.L_x_66) ;  /* 0x0000001400988947 */ /* 0x000fea0003800000 */
[----:B------:R-:W-:Y:S01]  /*1da0*/  IADD3 R8, PT, PT, R13, -R8, RZ ;  /* 0x800000080d087210 */ /* 0x000fe20007ffe0ff */
[----:B------:R-:W-:Y:S01]  /*1db0*/  HFMA2 R12, -RZ, RZ, 0, 0 ;  /* 0x00000000ff0c7431 */ /* 0x000fe200000001ff */
[----:B------:R-:W-:Y:S02]  /*1dc0*/  LOP3.LUT R16, R6, 0x3, RZ, 0xc0, !PT ;  /* 0x0000000306107812 */ /* 0x000fe400078ec0ff */
[----:B------:R-:W-:-:S13]  /*1dd0*/  ISETP.GT.U32.AND P0, PT, R8, -0x4, PT ;  /* 0xfffffffc0800780c */ /* 0x000fda0003f04070 */
[----:B------:R-:W-:Y:S05]  /*1de0*/  @P0 BRA `(.L_x_67) ;  /* 0x0000000c00180947 */ /* 0x000fea0003800000 */
[----:B------:R-:W0:Y:S01]  /*1df0*/  LDC.64 R8, c[0x0][0x390] ;  /* 0x0000e400ff087b82 */ /* 0x000e220000000a00 */
[----:B------:R-:W-:-:S04]  /*1e00*/  LOP3.LUT R12, R6, 0x7ffffffc, RZ, 0xc0, !PT ;  /* 0x7ffffffc060c7812 */ /* 0x000fc800078ec0ff */
[----:B------:R-:W-:Y:S01]  /*1e10*/  IADD3 R17, PT, PT, -R12, RZ, RZ ;  /* 0x000000ff0c117210 */ /* 0x000fe20007ffe1ff */
[----:B0-----:R-:W-:-:S03]  /*1e20*/  IMAD.WIDE.U32 R8, R13, 0xc, R8 ;  /* 0x0000000c0d087825 */ /* 0x001fc600078e0008 */
[----:B------:R-:W-:-:S04]  /*1e30*/  IADD3 R14, P0, PT, R8, 0x18, RZ ;  /* 0x00000018080e7810 */ /* 0x000fc80007f1e0ff */
[----:B------:R-:W-:-:S09]  /*1e40*/  IADD3.X R15, PT, PT, RZ, R9, RZ, P0, !PT ;  /* 0x00000009ff0f7210 */ /* 0x000fd200007fe4ff */
.L_x_96:
[----:B------:R-:W2:Y:S04]  /*1e50*/  LDG.E R9, desc[UR12][R14.64+-0x14] ;  /* 0xffffec0c0e097981 */ /* 0x000ea8000c1e1900 */
[----:B------:R-:W3:Y:S04]  /*1e60*/  LDG.E R8, desc[UR12][R14.64+-0x18] ;  /* 0xffffe80c0e087981 */ /* 0x000ee8000c1e1900 */
[----:B------:R-:W4:Y:S01]  /*1e70*/  LDG.E R10, desc[UR12][R14.64+-0x10] ;  /* 0xfffff00c0e0a7981 */ /* 0x000f22000c1e1900 */
[----:B------:R-:W-:Y:S01]  /*1e80*/  IADD3 R17, PT, PT, R17, 0x4, RZ ;  /* 0x0000000411117810 */ /* 0x000fe20007ffe0ff */
[----:B------:R-:W-:Y:S03]  /*1e90*/  BSSY.RECONVERGENT B0, `(.L_x_68) ;  /* 0x0000015000007945 */ /* 0x000fe60003800200 */
[----:B------:R-:W-:Y:S01]  /*1ea0*/  ISETP.NE.AND P2, PT, R17, RZ, PT ;  /* 0x000000ff1100720c */ /* 0x000fe20003f45270 */
        /* <DEDUP_REMOVED lines=15> */
.L_x_69:
[----:B------:R-:W-:Y:S01]  /*1fa0*/  FMUL.FTZ R21, R10, R9 ;  /* 0x000000090a157220 */ /* 0x000fe20000410000 */
[----:B------:R-:W-:-:S03]  /*1fb0*/  FMUL.FTZ R9, R9, 0.5 ;  /* 0x3f00000009097820 */ /* 0x000fc60000410000 */
[----:B------:R-:W-:-:S04]  /*1fc0*/  FFMA R8, -R21, R21, R10 ;  /* 0x0000001515087223 */ /* 0x000fc8000000010a */
[----:B------:R-:W-:-:S07]  /*1fd0*/  FFMA R21, R8, R9, R21 ;  /* 0x0000000908157223 */ /* 0x000fce0000000015 */
.L_x_70:
[----:B------:R-:W-:Y:S05]  /*1fe0*/  BSYNC.RECONVERGENT B0 ;  /* 0x0000000000007941 */ /* 0x000fea0003800200 */
.L_x_68:
        /* <DEDUP_REMOVED lines=12> */
.L_x_72:
[----:B------:R-:W-:Y:S05]  /*20b0*/  BSYNC.RECONVERGENT B2 ;  /* 0x0000000000027941 */ /* 0x000fea0003800200 */
.L_x_71:
[----:B------:R-:W0:Y:S01]  /*20c0*/  S2UR UR5, SR_CgaCtaId ;  /* 0x00000000000579c3 */ /* 0x000e220000008800 */
[----:B------:R-:W2:Y:S01]  /*20d0*/  F2I.TRUNC.NTZ R8, R8 ;  /* 0x0000000800087305 */ /* 0x000ea2000020f100 */
[----:B------:R-:W-:Y:S01]  /*20e0*/  UMOV UR4, 0x400 ;  /* 0x0000040000047882 */ /* 0x000fe20000000000 */
[----:B------:R-:W-:Y:S01]  /*20f0*/  BSSY.RECONVERGENT B0, `(.L_x_73) ;  /* 0x0000008000007945 */ /* 0x000fe20003800200 */
[----:B0-----:R-:W-:-:S06]  /*2100*/  ULEA UR4, UR5, UR4, 0x18 ;  /* 0x0000000405047291 */ /* 0x001fcc000f8ec0ff */
[----:B--2---:R-:W-:-:S07]  /*2110*/  LEA R19, R8, UR4, 0x3 ;  /* 0x0000000408137c11 */ /* 0x004fce000f8e18ff */
.L_x_74:
[----:B------:R-:W0:Y:S02]  /*2120*/  LDS.64 R8, [R19] ;  /* 0x0000000013087984 */ /* 0x000e240000000a00 */
[----:B0-----:R-:W-:-:S04]  /*2130*/  IADD3 R10, P0, PT, R8, 0x1, RZ ;  /* 0x00000001080a7810 */ /* 0x001fc80007f1e0ff */
[----:B------:R-:W-:-:S08]  /*2140*/  IADD3.X R11, PT, PT, RZ, R9, RZ, P0, !PT ;  /* 0x00000009ff0b7210 */ /* 0x000fd000007fe4ff */
[----:B------:R-:W0:Y:S02]  /*2150*/  ATOMS.CAST.SPIN.64 P0, [R19], R8, R10 ;  /* 0x000000081300758d */ /* 0x000e24000180040a */
[----:B0-----:R-:W-:Y:S05]  /*2160*/  @!P0 BRA `(.L_x_74) ;  /* 0xfffffffc00ec8947 */ /* 0x001fea000383ffff */
[----:B------:R-:W-:Y:S05]  /*2170*/  BSYNC.RECONVERGENT B0 ;  /* 0x0000000000007941 */ /* 0x000fea0003800200 */
.L_x_73:
        /* <DEDUP_REMOVED lines=19> */
.L_x_76:
[----:B------:R-:W-:Y:S01]  /*22b0*/  FMUL.FTZ R21, R10, R9 ;  /* 0x000000090a157220 */ /* 0x000fe20000410000 */
[----:B------:R-:W-:-:S03]  /*22c0*/  FMUL.FTZ R9, R9, 0.5 ;  /* 0x3f00000009097820 */ /* 0x000fc60000410000 */
[----:B------:R-:W-:-:S04]  /*22d0*/  FFMA R8, -R21, R21, R10 ;  /* 0x0000001515087223 */ /* 0x000fc8000000010a */
[----:B------:R-:W-:-:S07]  /*22e0*/  FFMA R21, R8, R9, R21 ;  /* 0x0000000908157223 */ /* 0x000fce0000000015 */
.L_x_77:
[----:B------:R-:W-:Y:S05]  /*22f0*/  BSYNC.RECONVERGENT B0 ;  /* 0x0000000000007941 */ /* 0x000fea0003800200 */
.L_x_75:
        /* <DEDUP_REMOVED lines=12> */
.L_x_79:
[----:B------:R-:W-:Y:S05]  /*23c0*/  BSYNC.RECONVERGENT B2 ;  /* 0x0000000000027941 */ /* 0x000fea0003800200 */
.L_x_78:
[----:B------:R-:W0:Y:S01]  /*23d0*/  F2I.TRUNC.NTZ R8, R8 ;  /* 0x0000000800087305 */ /* 0x000e22000020f100 */
[----:B------:R-:W-:Y:S01]  /*23e0*/  BSSY.RECONVERGENT B0, `(.L_x_80) ;  /* 0x0000007000007945 */ /* 0x000fe20003800200 */
[----:B0-----:R-:W-:-:S07]  /*23f0*/  LEA R19, R8, UR4, 0x3 ;  /* 0x0000000408137c11 */ /* 0x001fce000f8e18ff */
.L_x_81:
[----:B------:R-:W0:Y:S02]  /*2400*/  LDS.64 R8, [R19] ;  /* 0x0000000013087984 */ /* 0x000e240000000a00 */
[----:B0-----:R-:W-:-:S04]  /*2410*/  IADD3 R10, P0, PT, R8, 0x1, RZ ;  /* 0x00000001080a7810 */ /* 0x001fc80007f1e0ff */
[----:B------:R-:W-:-:S08]  /*2420*/  IADD3.X R11, PT, PT, RZ, R9, RZ, P0, !PT ;  /* 0x00000009ff0b7210 */ /* 0x000fd000007fe4ff */
[----:B------:R-:W0:Y:S02]  /*2430*/  ATOMS.CAST.SPIN.64 P0, [R19], R8, R10 ;  /* 0x000000081300758d */ /* 0x000e24000180040a */
[----:B0-----:R-:W-:Y:S05]  /*2440*/  @!P0 BRA `(.L_x_81) ;  /* 0xfffffffc00ec8947 */ /* 0x001fea000383ffff */
[----:B------:R-:W-:Y:S05]  /*2450*/  BSYNC.RECONVERGENT B0 ;  /* 0x0000000000007941 */ /* 0x000fea0003800200 */
.L_x_80:
        /* <DEDUP_REMOVED lines=19> */
.L_x_83:
[----:B------:R-:W-:Y:S01]  /*2590*/  FMUL.FTZ R21, R10, R9 ;  /* 0x000000090a157220 */ /* 0x000fe20000410000 */
[----:B------:R-:W-:-:S03]  /*25a0*/  FMUL.FTZ R9, R9, 0.5 ;  /* 0x3f00000009097820 */ /* 0x000fc60000410000 */
[----:B------:R-:W-:-:S04]  /*25b0*/  FFMA R8, -R21, R21, R10 ;  /* 0x0000001515087223 */ /* 0x000fc8000000010a */
[----:B------:R-:W-:-:S07]  /*25c0*/  FFMA R21, R8, R9, R21 ;  /* 0x0000000908157223 */ /* 0x000fce0000000015 */
.L_x_84:
[----:B------:R-:W-:Y:S05]  /*25d0*/  BSYNC.RECONVERGENT B0 ;  /* 0x0000000000007941 */ /* 0x000fea0003800200 */
.L_x_82:
        /* <DEDUP_REMOVED lines=12> */
.L_x_86:
[----:B------:R-:W-:Y:S05]  /*26a0*/  BSYNC.RECONVERGENT B2 ;  /* 0x0000000000027941 */ /* 0x000fea0003800200 */
.L_x_85:
[----:B------:R-:W0:Y:S01]  /*26b0*/  F2I.TRUNC.NTZ R8, R8 ;  /* 0x0000000800087305 */ /* 0x000e22000020f100 */
[----:B------:R-:W-:Y:S01]  /*26c0*/  BSSY.RECONVERGENT B0, `(.L_x_87) ;  /* 0x0000007000007945 */ /* 0x000fe20003800200 */
[----:B0-----:R-:W-:-:S07]  /*26d0*/  LEA R19, R8, UR4, 0x3 ;  /* 0x0000000408137c11 */ /* 0x001fce000f8e18ff */
.L_x_88:
[----:B------:R-:W0:Y:S02]  /*26e0*/  LDS.64 R8, [R19] ;  /* 0x0000000013087984 */ /* 0x000e240000000a00 */
[----:B0-----:R-:W-:-:S04]  /*26f0*/  IADD3 R10, P0, PT, R8, 0x1, RZ ;  /* 0x00000001080a7810 */ /* 0x001fc80007f1e0ff */
[----:B------:R-:W-:-:S08]  /*2700*/  IADD3.X R11, PT, PT, RZ, R9, RZ, P0, !PT ;  /* 0x00000009ff0b7210 */ /* 0x000fd000007fe4ff */
[----:B------:R-:W0:Y:S02]  /*2710*/  ATOMS.CAST.SPIN.64 P0, [R19], R8, R10 ;  /* 0x000000081300758d */ /* 0x000e24000180040a */
[----:B0-----:R-:W-:Y:S05]  /*2720*/  @!P0 BRA `(.L_x_88) ;  /* 0xfffffffc00ec8947 */ /* 0x001fea000383ffff */
[----:B------:R-:W-:Y:S05]  /*2730*/  BSYNC.RECONVERGENT B0 ;  /* 0x0000000000007941 */ /* 0x000fea0003800200 */
.L_x_87:
        /* <DEDUP_REMOVED lines=19> */
.L_x_90:
[----:B------:R-:W-:Y:S01]  /*2870*/  FMUL.FTZ R21, R10, R9 ;  /* 0x000000090a157220 */ /* 0x000fe20000410000 */
[----:B------:R-:W-:-:S03]  /*2880*/  FMUL.FTZ R9, R9, 0.5 ;  /* 0x3f00000009097820 */ /* 0x000fc60000410000 */
[----:B------:R-:W-:-:S04]  /*2890*/  FFMA R8, -R21, R21, R10 ;  /* 0x0000001515087223 */ /* 0x000fc8000000010a */
[----:B------:R-:W-:-:S07]  /*28a0*/  FFMA R21, R8, R9, R21 ;  /* 0x0000000908157223 */ /* 0x000fce0000000015 */
.L_x_91:
[----:B------:R-:W-:Y:S05]  /*28b0*/  BSYNC.RECONVERGENT B0 ;  /* 0x0000000000007941 */ /* 0x000fea0003800200 */
.L_x_89:
        /* <DEDUP_REMOVED lines=12> */
.L_x_93:
[----:B------:R-:W-:Y:S05]  /*2980*/  BSYNC.RECONVERGENT B2 ;  /* 0x0000000000027941 */ /* 0x000fea0003800200 */
.L_x_92:
[----:B------:R-:W0:Y:S01]  /*2990*/  F2I.TRUNC.NTZ R8, R8 ;  /* 0x0000000800087305 */ /* 0x000e22000020f100 */
[----:B------:R-:W-:Y:S01]  /*29a0*/  BSSY.RECONVERGENT B0, `(.L_x_94) ;  /* 0x0000007000007945 */ /* 0x000fe20003800200 */
[----:B0-----:R-:W-:-:S07]  /*29b0*/  LEA R19, R8, UR4, 0x3 ;  /* 0x0000000408137c11 */ /* 0x001fce000f8e18ff */
.L_x_95:
[----:B------:R-:W0:Y:S02]  /*29c0*/  LDS.64 R8, [R19] ;  /* 0x0000000013087984 */ /* 0x000e240000000a00 */
[----:B0-----:R-:W-:-:S04]  /*29d0*/  IADD3 R10, P0, PT, R8, 0x1, RZ ;  /* 0x00000001080a7810 */ /* 0x001fc80007f1e0ff */
[----:B------:R-:W-:-:S08]  /*29e0*/  IADD3.X R11, PT, PT, RZ, R9, RZ, P0, !PT ;  /* 0x00000009ff0b7210 */ /* 0x000fd000007fe4ff */
[----:B------:R-:W0:Y:S02]  /*29f0*/  ATOMS.CAST.SPIN.64 P0, [R19], R8, R10 ;  /* 0x000000081300758d */ /* 0x000e24000180040a */
[----:B0-----:R-:W-:Y:S05]  /*2a00*/  @!P0 BRA `(.L_x_95) ;  /* 0xfffffffc00ec8947 */ /* 0x001fea000383ffff */
[----:B------:R-:W-:Y:S05]  /*2a10*/  BSYNC.RECONVERGENT B0 ;  /* 0x0000000000007941 */ /* 0x000fea0003800200 */
.L_x_94:
[----:B------:R-:W-:-:S04]  /*2a20*/  IADD3 R14, P0, PT, R14, 0x30, RZ ;  /* 0x000000300e0e7810 */ /* 0x000fc80007f1e0ff */
[----:B------:R-:W-:Y:S01]  /*2a30*/  IADD3.X R15, PT, PT, RZ, R15, RZ, P0, !PT ;  /* 0x0000000fff0f7210 */ /* 0x000fe200007fe4ff */
[----:B------:R-:W-:Y:S08]  /*2a40*/  @P2 BRA `(.L_x_96) ;  /* 0xfffffff400002947 */ /* 0x000ff0000383ffff */
.L_x_67:
[----:B------:R-:W-:-:S13]  /*2a50*/  ISETP.NE.AND P0, PT, R16, RZ, PT ;  /* 0x000000ff1000720c */ /* 0x000fda0003f05270 */
[----:B------:R-:W-:Y:S05]  /*2a60*/  @!P0 BRA `(.L_x_66) ;  /* 0x0000000800648947 */ /* 0x000fea0003800000 */
[----:B------:R-:W0:Y:S01]  /*2a70*/  LDC.64 R14, c[0x0][0x390] ;  /* 0x0000e400ff0e7b82 */ /* 0x000e220000000a00 */
[----:B------:R-:W-:Y:S01]  /*2a80*/  ISETP.NE.AND P0, PT, R16, 0x1, PT ;  /* 0x000000011000780c */ /* 0x000fe20003f05270 */
[----:B0-----:R-:W-:-:S12]  /*2a90*/  IMAD.WIDE.U32 R14, R13, 0xc, R14 ;  /* 0x0000000c0d0e7825 */ /* 0x001fd800078e000e */
        /* <DEDUP_REMOVED lines=21> */
.L_x_99:
[----:B------:R-:W-:Y:S01]  /*2bf0*/  FMUL.FTZ R21, R10, R9 ;  /* 0x000000090a157220 */ /* 0x000fe20000410000 */
[----:B------:R-:W-:-:S03]  /*2c00*/  FMUL.FTZ R9, R9, 0.5 ;  /* 0x3f00000009097820 */ /* 0x000fc60000410000 */
[----:B------:R-:W-:-:S04]  /*2c10*/  FFMA R8, -R21, R21, R10 ;  /* 0x0000001515087223 */ /* 0x000fc8000000010a */
[----:B------:R-:W-:-:S07]  /*2c20*/  FFMA R21, R8, R9, R21 ;  /* 0x0000000908157223 */ /* 0x000fce0000000015 */
.L_x_100:
[----:B------:R-:W-:Y:S05]  /*2c30*/  BSYNC.RECONVERGENT B0 ;  /* 0x0000000000007941 */ /* 0x000fea0003800200 */
.L_x_98:
        /* <DEDUP_REMOVED lines=12> */
.L_x_102:
[----:B------:R-:W-:Y:S05]  /*2d00*/  BSYNC.RECONVERGENT B2 ;  /* 0x0000000000027941 */ /* 0x000fea0003800200 */
.L_x_101:
[----:B------:R-:W0:Y:S01]  /*2d10*/  S2UR UR5, SR_CgaCtaId ;  /* 0x00000000000579c3 */ /* 0x000e220000008800 */
[----:B------:R-:W2:Y:S01]  /*2d20*/  F2I.TRUNC.NTZ R8, R8 ;  /* 0x0000000800087305 */ /* 0x000ea2000020f100 */
[----:B------:R-:W-:Y:S01]  /*2d30*/  UMOV UR4, 0x400 ;  /* 0x0000040000047882 */ /* 0x000fe20000000000 */
[----:B------:R-:W-:Y:S01]  /*2d40*/  BSSY.RECONVERGENT B0, `(.L_x_103) ;  /* 0x0000008000007945 */ /* 0x000fe20003800200 */
[----:B0-----:R-:W-:-:S06]  /*2d50*/  ULEA UR4, UR5, UR4, 0x18 ;  /* 0x0000000405047291 */ /* 0x001fcc000f8ec0ff */
[----:B--2---:R-:W-:-:S07]  /*2d60*/  LEA R13, R8, UR4, 0x3 ;  /* 0x00000004080d7c11 */ /* 0x004fce000f8e18ff */
.L_x_104:
[----:B------:R-:W0:Y:S02]  /*2d70*/  LDS.64 R8, [R13] ;  /* 0x000000000d087984 */ /* 0x000e240000000a00 */
[----:B0-----:R-:W-:-:S04]  /*2d80*/  IADD3 R10, P0, PT, R8, 0x1, RZ ;  /* 0x00000001080a7810 */ /* 0x001fc80007f1e0ff */
[----:B------:R-:W-:-:S08]  /*2d90*/  IADD3.X R11, PT, PT, RZ, R9, RZ, P0, !PT ;  /* 0x00000009ff0b7210 */ /* 0x000fd000007fe4ff */
[----:B------:R-:W0:Y:S02]  /*2da0*/  ATOMS.CAST.SPIN.64 P0, [R13], R8, R10 ;  /* 0x000000080d00758d */ /* 0x000e24000180040a */
[----:B0-----:R-:W-:Y:S05]  /*2db0*/  @!P0 BRA `(.L_x_104) ;  /* 0xfffffffc00ec8947 */ /* 0x001fea000383ffff */
[----:B------:R-:W-:Y:S05]  /*2dc0*/  BSYNC.RECONVERGENT B0 ;  /* 0x0000000000007941 */ /* 0x000fea0003800200 */
.L_x_103:
        /* <DEDUP_REMOVED lines=19> */
.L_x_106:
[----:B------:R-:W-:Y:S01]  /*2f00*/  FMUL.FTZ R21, R10, R9 ;  /* 0x000000090a157220 */ /* 0x000fe20000410000 */
[----:B------:R-:W-:-:S03]  /*2f10*/  FMUL.FTZ R9, R9, 0.5 ;  /* 0x3f00000009097820 */ /* 0x000fc60000410000 */
[----:B------:R-:W-:-:S04]  /*2f20*/  FFMA R8, -R21, R21, R10 ;  /* 0x0000001515087223 */ /* 0x000fc8000000010a */
[----:B------:R-:W-:-:S07]  /*2f30*/  FFMA R21, R8, R9, R21 ;  /* 0x0000000908157223 */ /* 0x000fce0000000015 */
.L_x_107:
[----:B------:R-:W-:Y:S05]  /*2f40*/  BSYNC.RECONVERGENT B0 ;  /* 0x0000000000007941 */ /* 0x000fea0003800200 */
.L_x_105:
        /* <DEDUP_REMOVED lines=12> */
.L_x_109:
[----:B------:R-:W-:Y:S05]  /*3010*/  BSYNC.RECONVERGENT B2 ;  /* 0x0000000000027941 */ /* 0x000fea0003800200 */
.L_x_108:
[----:B------:R-:W0:Y:S01]  /*3020*/  F2I.TRUNC.NTZ R8, R8 ;  /* 0x0000000800087305 */ /* 0x000e22000020f100 */
[----:B------:R-:W-:Y:S01]  /*3030*/  BSSY.RECONVERGENT B0, `(.L_x_110) ;  /* 0x0000007000007945 */ /* 0x000fe20003800200 */
[----:B0-----:R-:W-:-:S07]  /*3040*/  LEA R13, R8, UR4, 0x3 ;  /* 0x00000004080d7c11 */ /* 0x001fce000f8e18ff */
.L_x_111:
[----:B------:R-:W0:Y:S02]  /*3050*/  LDS.64 R8, [R13] ;  /* 0x000000000d087984 */ /* 0x000e240000000a00 */
[----:B0-----:R-:W-:-:S04]  /*3060*/  IADD3 R10, P0, PT, R8, 0x1, RZ ;  /* 0x00000001080a7810 */ /* 0x001fc80007f1e0ff */
[----:B------:R-:W-:-:S08]  /*3070*/  IADD3.X R11, PT, PT, RZ, R9, RZ, P0, !PT ;  /* 0x00000009ff0b7210 */ /* 0x000fd000007fe4ff */
[----:B------:R-:W0:Y:S02]  /*3080*/  ATOMS.CAST.SPIN.64 P0, [R13], R8, R10 ;  /* 0x000000080d00758d */ /* 0x000e24000180040a */
[----:B0-----:R-:W-:Y:S05]  /*3090*/  @!P0 BRA `(.L_x_111) ;  /* 0xfffffffc00ec8947 */ /* 0x001fea000383ffff */
[----:B------:R-:W-:Y:S05]  /*30a0*/  BSYNC.RECONVERGENT B0 ;  /* 0x0000000000007941 */ /* 0x000fea0003800200 */
.L_x_110:
[----:B------:R-:W-:-:S07]  /*30b0*/  IADD3 R12, PT, PT, R12, 0x2, RZ ;  /* 0x000000020c0c7810 */ /* 0x000fce0007ffe0ff */
.L_x_97:
[----:B------:R-:W-:-:S04]  /*30c0*/  LOP3.LUT R6, R6, 0x1, RZ, 0xc0, !PT ;  /* 0x0000000106067812 */ /* 0x000fc800078ec0ff */
[----:B------:R-:W-:-:S13]  /*30d0*/  ISETP.NE.U32.AND P0, PT, R6, 0x1, PT ;  /* 0x000000010600780c */ /* 0x000fda0003f05070 */
[----:B------:R-:W-:Y:S05]  /*30e0*/  @P0 BRA `(.L_x_66) ;  /* 0x0000000000c40947 */ /* 0x000fea0003800000 */
        /* <DEDUP_REMOVED lines=15> */
[----:B------:R-:W-:-:S07]  /*31e0*/  MOV R8, 0x3200 ;  /* 0x0000320000087802 */ /* 0x000fce0000000f00 */
[----:B-1----:R-:W-:Y:S05]  /*31f0*/  CALL.REL.NOINC `($__internal_0_$__cuda_sm20_sqrt_rn_f32_slowpath) ;  /* 0x0000000000dc7944 */ /* 0x002fea0003c00000 */
[----:B------:R-:W-:Y:S05]  /*3200*/  BRA `(.L_x_114) ;  /* 0x0000000000107947 */ /* 0x000fea0003800000 */
.L_x_113:
[----:B------:R-:W-:Y:S01]  /*3210*/  FMUL.FTZ R20, R9, R4 ;  /* 0x0000000409147220 */ /* 0x000fe20000410000 */
[----:B------:R-:W-:-:S03]  /*3220*/  FMUL.FTZ R4, R4, 0.5 ;  /* 0x3f00000004047820 */ /* 0x000fc60000410000 */
[----:B------:R-:W-:-:S04]  /*3230*/  FFMA R3, -R20, R20, R9 ;  /* 0x0000001414037223 */ /* 0x000fc80000000109 */
[----:B------:R-:W-:-:S07]  /*3240*/  FFMA R20, R3, R4, R20 ;  /* 0x0000000403147223 */ /* 0x000fce0000000014 */
.L_x_114:
[----:B------:R-:W-:Y:S05]  /*3250*/  BSYNC.RECONVERGENT B0 ;  /* 0x0000000000007941 */ /* 0x000fea0003800200 */
.L_x_112:
        /* <DEDUP_REMOVED lines=10> */
[----:B------:R-:W-:Y:S02]  /*3300*/  MOV R21, R20 ;  /* 0x0000001400157202 */ /* 0x000fe40000000f00 */
[----:B------:R-:W-:-:S07]  /*3310*/  MOV R18, 0x3330 ;  /* 0x0000333000127802 */ /* 0x000fce0000000f00 */
[----:B-1----:R-:W-:Y:S05]  /*3320*/  CALL.REL.NOINC `($__internal_1_$__cuda_sm3x_div_rn_noftz_f32_slowpath) ;  /* 0x0000000000e47944 */ /* 0x002fea0003c00000 */
.L_x_116:
[----:B------:R-:W-:Y:S05]  /*3330*/  BSYNC.RECONVERGENT B2 ;  /* 0x0000000000027941 */ /* 0x000fea0003800200 */
.L_x_115:
[----:B------:R-:W0:Y:S01]  /*3340*/  S2UR UR5, SR_CgaCtaId ;  /* 0x00000000000579c3 */ /* 0x000e220000008800 */
[----:B------:R-:W2:Y:S01]  /*3350*/  F2I.TRUNC.NTZ R8, R8 ;  /* 0x0000000800087305 */ /* 0x000ea2000020f100 */
[----:B------:R-:W-:Y:S01]  /*3360*/  UMOV UR4, 0x400 ;  /* 0x0000040000047882 */ /* 0x000fe20000000000 */
[----:B------:R-:W-:Y:S01]  /*3370*/  BSSY.RECONVERGENT B0, `(.L_x_66) ;  /* 0x0000008000007945 */ /* 0x000fe20003800200 */
[----:B0-----:R-:W-:-:S06]  /*3380*/  ULEA UR4, UR5, UR4, 0x18 ;  /* 0x0000000405047291 */ /* 0x001fcc000f8ec0ff */
[----:B--2---:R-:W-:-:S07]  /*3390*/  LEA R3, R8, UR4, 0x3 ;  /* 0x0000000408037c11 */ /* 0x004fce000f8e18ff */
.L_x_117:
[----:B------:R-:W0:Y:S02]  /*33a0*/  LDS.64 R8, [R3] ;  /* 0x0000000003087984 */ /* 0x000e240000000a00 */
[----:B0-----:R-:W-:-:S04]  /*33b0*/  IADD3 R10, P0, PT, R8, 0x1, RZ ;  /* 0x00000001080a7810 */ /* 0x001fc80007f1e0ff */
[----:B------:R-:W-:-:S08]  /*33c0*/  IADD3.X R11, PT, PT, RZ, R9, RZ, P0, !PT ;  /* 0x00000009ff0b7210 */ /* 0x000fd000007fe4ff */
[----:B------:R-:W0:Y:S02]  /*33d0*/  ATOMS.CAST.SPIN.64 P0, [R3], R8, R10 ;  /* 0x000000080300758d */ /* 0x000e24000180040a */
[----:B0-----:R-:W-:Y:S05]  /*33e0*/  @!P0 BRA `(.L_x_117) ;  /* 0xfffffffc00ec8947 */ /* 0x001fea000383ffff */
[----:B------:R-:W-:Y:S05]  /*33f0*/  BSYNC.RECONVERGENT B0 ;  /* 0x0000000000007941 */ /* 0x000fea0003800200 */
.L_x_66:
[----:B------:R-:W0:Y:S01]  /*3400*/  LDCU UR10, c[0x0][0x3a0] ;  /* 0x00007400ff0a77ac */ /* 0x000e220008000800 */
[----:B------:R-:W-:Y:S01]  /*3410*/  BAR.SYNC.DEFER_BLOCKING 0x0 ;  /* 0x0000000000007b1d */ /* 0x000fe20000010000 */
[----:B0-----:R-:W-:-:S13]  /*3420*/  ISETP.GE.AND P0, PT, R7, UR10, PT ;  /* 0x0000000a07007c0c */ /* 0x001fda000bf06270 */
[----:B------:R-:W-:Y:S05]  /*3430*/  @P0 EXIT ;  /* 0x000000000000094d */ /* 0x000fea0003800000 */
[----:B------:R-:W0:Y:S01]  /*3440*/  S2UR UR7, SR_CgaCtaId ;  /* 0x00000000000779c3 */ /* 0x000e220000008800 */
[----:B------:R-:W-:Y:S01]  /*3450*/  UMOV UR5, 0x400 ;  /* 0x0000040000057882 */ /* 0x000fe20000000000 */
[----:B------:R-:W2:Y:S01]  /*3460*/  LDCU.64 UR8, c[0x0][0x398] ;  /* 0x00007300ff0877ac */ /* 0x000ea20008000a00 */
[----:B------:R-:W-:Y:S02]  /*3470*/  UIMAD UR4, UR6, UR10, URZ ;  /* 0x0000000a060472a4 */ /* 0x000fe4000f8e02ff */
[----:B0-2---:R-:W-:-:S12]  /*3480*/  ULEA UR5, UR7, UR5, 0x18 ;  /* 0x0000000507057291 */ /* 0x005fd8000f8ec0ff */
.L_x_118:
[----:B-1----:R-:W-:-:S04]  /*3490*/  IADD3 R0, P0, PT, R7, UR4, RZ ;  /* 0x0000000407007c10 */ /* 0x002fc8000ff1e0ff */
[----:B------:R-:W-:Y:S02]  /*34a0*/  LEA.HI.X.SX32 R3, R7, RZ, 0x1, P0 ;  /* 0x000000ff07037211 */ /* 0x000fe400000f0eff */
[----:B0-----:R-:W-:-:S04]  /*34b0*/  LEA R8, P0, R0, UR8, 0x3 ;  /* 0x0000000800087c11 */ /* 0x001fc8000f8018ff */
[----:B------:R-:W-:-:S05]  /*34c0*/  LEA.HI.X R9, R0, UR9, R3, 0x3, P0 ;  /* 0x0000000900097c11 */ /* 0x000fca00080f1c03 */
[----:B------:R-:W2:Y:S01]  /*34d0*/  LDG.E.64 R10, desc[UR12][R8.64] ;  /* 0x0000000c080a7981 */ /* 0x000ea2000c1e1b00 */
[----:B------:R-:W-:Y:S02]  /*34e0*/  LEA R0, R7, UR5, 0x3 ;  /* 0x0000000507007c11 */ /* 0x000fe4000f8e18ff */
[----:B------:R-:W-:-:S03]  /*34f0*/  IADD3 R7, PT, PT, R2, R7, RZ ;  /* 0x0000000702077210 */ /* 0x000fc60007ffe0ff */
[----:B-----5:R-:W2:Y:S02]  /*3500*/  LDS.64 R4, [R0] ;  /* 0x0000000000047984 */ /* 0x020ea40000000a00 */
[----:B--2---:R-:W-:-:S04]  /*3510*/  IADD3 R4, P0, PT, R4, R10, RZ ;  /* 0x0000000a04047210 */ /* 0x004fc80007f1e0ff */
[----:B------:R-:W-:Y:S02]  /*3520*/  IADD3.X R5, PT, PT, R5, R11, RZ, P0, !PT ;  /* 0x0000000b05057210 */ /* 0x000fe400007fe4ff */
[----:B------:R-:W-:-:S03]  /*3530*/  ISETP.GE.AND P0, PT, R7, UR10, PT ;  /* 0x0000000a07007c0c */ /* 0x000fc6000bf06270 */
[----:B------:R0:W-:Y:S10]  /*3540*/  STG.E.64 desc[UR12][R8.64], R4 ;  /* 0x0000000408007986 */ /* 0x0001f4000c101b0c */
[----:B------:R-:W-:Y:S05]  /*3550*/  @!P0 BRA `(.L_x_118) ;  /* 0xfffffffc00cc8947 */ /* 0x000fea000383ffff */
[----:B------:R-:W-:Y:S05]  /*3560*/  EXIT ;  /* 0x000000000000794d */ /* 0x000fea0003800000 */
        .weak           $__internal_0_$__cuda_sm20_sqrt_rn_f32_slowpath
        .type           $__internal_0_$__cuda_sm20_sqrt_rn_f32_slowpath,@function
        .size           $__internal_0_$__cuda_sm20_sqrt_rn_f32_slowpath,($__internal_1_$__cuda_sm3x_div_rn_noftz_f32_slowpath - $__internal_0_$__cuda_sm20_sqrt_rn_f32_slowpath)
$__internal_0_$__cuda_sm20_sqrt_rn_f32_slowpath:
[----:B------:R-:W-:-:S13]  /*3570*/  LOP3.LUT P0, RZ, R9, 0x7fffffff, RZ, 0xc0, !PT ;  /* 0x7fffffff09ff7812 */ /* 0x000fda000780c0ff */
[----:B------:R-:W-:Y:S01]  /*3580*/  @!P0 MOV R20, R9 ;  /* 0x0000000900148202 */ /* 0x000fe20000000f00 */
[----:B------:R-:W-:Y:S06]  /*3590*/  @!P0 BRA `(.L_x_119) ;  /* 0x0000000000408947 */ /* 0x000fec0003800000 */
[----:B------:R-:W-:-:S13]  /*35a0*/  FSETP.GEU.FTZ.AND P0, PT, R9, RZ, PT ;  /* 0x000000ff0900720b */ /* 0x000fda0003f1e000 */
[----:B------:R-:W-:Y:S01]  /*35b0*/  @!P0 MOV R20, 0x7fffffff ;  /* 0x7fffffff00148802 */ /* 0x000fe20000000f00 */
[----:B------:R-:W-:Y:S06]  /*35c0*/  @!P0 BRA `(.L_x_119) ;  /* 0x0000000000348947 */ /* 0x000fec0003800000 */
[----:B------:R-:W-:-:S13]  /*35d0*/  FSETP.GTU.FTZ.AND P0, PT, |R9|, +INF , PT ;  /* 0x7f8000000900780b */ /* 0x000fda0003f1c200 */
[----:B------:R-:W-:Y:S01]  /*35e0*/  @P0 FADD.FTZ R20, R9, 1 ;  /* 0x3f80000009140421 */ /* 0x000fe20000010000 */
[----:B------:R-:W-:Y:S06]  /*35f0*/  @P0 BRA `(.L_x_119) ;  /* 0x0000000000280947 */ /* 0x000fec0003800000 */
[----:B------:R-:W-:-:S13]  /*3600*/  FSETP.NEU.FTZ.AND P0, PT, |R9|, +INF , PT ;  /* 0x7f8000000900780b */ /* 0x000fda0003f1d200 */
[----:B------:R-:W-:Y:S01]  /*3610*/  @P0 FFMA R19, R9, 1.84467440737095516160e+19, RZ ;  /* 0x5f80000009130823 */ /* 0x000fe200000000ff */
[----:B------:R-:W-:-:S03]  /*3620*/  @!P0 MOV R20, R9 ;  /* 0x0000000900148202 */ /* 0x000fc60000000f00 */
[----:B------:R-:W0:Y:S02]  /*3630*/  @P0 MUFU.RSQ R10, R19 ;  /* 0x00000013000a0308 */ /* 0x000e240000001400 */
[----:B0-----:R-:W-:Y:S01]  /*3640*/  @P0 FMUL.FTZ R18, R19, R10 ;  /* 0x0000000a13120220 */ /* 0x001fe20000410000 */
[----:B------:R-:W-:-:S03]  /*3650*/  @P0 FMUL.FTZ R10, R10, 0.5 ;  /* 0x3f0000000a0a0820 */ /* 0x000fc60000410000 */
[----:B------:R-:W-:-:S04]  /*3660*/  @P0 FADD.FTZ R11, -R18, -RZ ;  /* 0x800000ff120b0221 */ /* 0x000fc80000010100 */
[----:B------:R-:W-:-:S04]  /*3670*/  @P0 FFMA R11, R18, R11, R19 ;  /* 0x0000000b120b0223 */ /* 0x000fc80000000013 */
[----:B------:R-:W-:-:S04]  /*3680*/  @P0 FFMA R10, R11, R10, R18 ;  /* 0x0000000a0b0a0223 */ /* 0x000fc80000000012 */
[----:B------:R-:W-:-:S07]  /*3690*/  @P0 FMUL.FTZ R20, R10, 2.3283064365386962891e-10 ;  /* 0x2f8000000a140820 */ /* 0x000fce0000410000 */
.L_x_119:
[----:B------:R-:W-:-:S04]  /*36a0*/  HFMA2 R9, -RZ, RZ, 0, 0 ;  /* 0x00000000ff097431 */ /* 0x000fc800000001ff */
[----:B------:R-:W-:Y:S05]  /*36b0*/  RET.REL.NODEC R8 `(_Z19GPUIntraChunkKernelyfP8atomdescPyi) ;  /* 0xffffffc808507950 */ /* 0x000fea0003c3ffff */
        .weak           $__internal_1_$__cuda_sm3x_div_rn_noftz_f32_slowpath
        .type           $__internal_1_$__cuda_sm3x_div_rn_noftz_f32_slowpath,@function
        .size           $__internal_1_$__cuda_sm3x_div_rn_noftz_f32_slowpath,(.L_x_266 - $__internal_1_$__cuda_sm3x_div_rn_noftz_f32_slowpath)
$__internal_1_$__cuda_sm3x_div_rn_noftz_f32_slowpath:
[----:B------:R-:W-:Y:S01]  /*36c0*/  SHF.R.U32.HI R11, RZ, 0x17, R0 ;  /* 0x00000017ff0b7819 */ /* 0x000fe20000011600 */
[----:B------:R-:W-:Y:S01]  /*36d0*/  BSSY.RECONVERGENT B0, `(.L_x_120) ;  /* 0x0000065000007945 */ /* 0x000fe20003800200 */
[----:B------:R-:W-:Y:S02]  /*36e0*/  SHF.R.U32.HI R20, RZ, 0x17, R21 ;  /* 0x00000017ff147819 */ /* 0x000fe40000011615 */
[----:B------:R-:W-:Y:S02]  /*36f0*/  LOP3.LUT R11, R11, 0xff, RZ, 0xc0, !PT ;  /* 0x000000ff0b0b7812 */ /* 0x000fe400078ec0ff */
[----:B------:R-:W-:Y:S02]  /*3700*/  LOP3.LUT R20, R20, 0xff, RZ, 0xc0, !PT ;  /* 0x000000ff14147812 */ /* 0x000fe400078ec0ff */
[----:B------:R-:W-:Y:S02]  /*3710*/  IADD3 R9, PT, PT, R11, -0x1, RZ ;  /* 0xffffffff0b097810 */ /* 0x000fe40007ffe0ff */
[----:B------:R-:W-:-:S02]  /*3720*/  IADD3 R8, PT, PT, R20, -0x1, RZ ;  /* 0xffffffff14087810 */ /* 0x000fc40007ffe0ff */
[----:B------:R-:W-:-:S04]  /*3730*/  ISETP.GT.U32.AND P0, PT, R9, 0xfd, PT ;  /* 0x000000fd0900780c */ /* 0x000fc80003f04070 */
[----:B------:R-:W-:Y:S02]  /*3740*/  ISETP.GT.U32.OR P0, PT, R8, 0xfd, P0 ;  /* 0x000000fd0800780c */ /* 0x000fe40000704470 */
[----:B------:R-:W-:-:S11]  /*3750*/  MOV R8, R0 ;  /* 0x0000000000087202 */ /* 0x000fd60000000f00 */
[----:B------:R-:W-:Y:S01]  /*3760*/  @!P0 IMAD.MOV.U32 R10, RZ, RZ, RZ ;  /* 0x000000ffff0a8224 */ /* 0x000fe200078e00ff */
[----:B------:R-:W-:Y:S06]  /*3770*/  @!P0 BRA `(.L_x_121) ;  /* 0x0000000000648947 */ /* 0x000fec0003800000 */
[----:B------:R-:W-:Y:S02]  /*3780*/  FSETP.GTU.FTZ.AND P0, PT, |R21|, +INF , PT ;  /* 0x7f8000001500780b */ /* 0x000fe40003f1c200 */
[----:B------:R-:W-:-:S04]  /*3790*/  FSETP.GTU.FTZ.AND P1, PT, |R0|, +INF , PT ;  /* 0x7f8000000000780b */ /* 0x000fc80003f3c200 */
[----:B------:R-:W-:-:S13]  /*37a0*/  PLOP3.LUT P0, PT, P0, P1, PT, 0xf8, 0x8f ;  /* 0x00000000008f781c */ /* 0x000fda0000703f70 */
[----:B------:R-:W-:Y:S05]  /*37b0*/  @P0 BRA `(.L_x_122) ;  /* 0x0000000400540947 */ /* 0x000fea0003800000 */
[----:B------:R-:W-:-:S13]  /*37c0*/  LOP3.LUT P0, RZ, R8, 0x7fffffff, R21, 0xc8, !PT ;  /* 0x7fffffff08ff7812 */ /* 0x000fda000780c815 */
[----:B------:R-:W-:Y:S05]  /*37d0*/  @!P0 BRA `(.L_x_123) ;  /* 0x0000000400448947 */ /* 0x000fea0003800000 */
[C---:B------:R-:W-:Y:S02]  /*37e0*/  FSETP.NEU.FTZ.AND P3, PT, |R21|.reuse, +INF , PT ;  /* 0x7f8000001500780b */ /* 0x040fe40003f7d200 */
[----:B------:R-:W-:Y:S02]  /*37f0*/  FSETP.NEU.FTZ.AND P1, PT, |R0|, +INF , PT ;  /* 0x7f8000000000780b */ /* 0x000fe40003f3d200 */
[----:B------:R-:W-:-:S11]  /*3800*/  FSETP.NEU.FTZ.AND P0, PT, |R21|, +INF , PT ;  /* 0x7f8000001500780b */ /* 0x000fd60003f1d200 */
[----:B------:R-:W-:Y:S05]  /*3810*/  @!P1 BRA !P3, `(.L_x_123) ;  /* 0x0000000400349947 */ /* 0x000fea0005800000 */
[----:B------:R-:W-:-:S04]  /*3820*/  LOP3.LUT P3, RZ, R21, 0x7fffffff, RZ, 0xc0, !PT ;  /* 0x7fffffff15ff7812 */ /* 0x000fc8000786c0ff */
[----:B------:R-:W-:-:S13]  /*3830*/  PLOP3.LUT P1, PT, P1, P3, PT, 0x2f, 0xf2 ;  /* 0x0000000000f2781c */ /* 0x000fda0000f26577 */
[----:B------:R-:W-:Y:S05]  /*3840*/  @P1 BRA `(.L_x_124) ;  /* 0x0000000400201947 */ /* 0x000fea0003800000 */
[----:B------:R-:W-:-:S04]  /*3850*/  LOP3.LUT P1, RZ, R8, 0x7fffffff, RZ, 0xc0, !PT ;  /* 0x7fffffff08ff7812 */ /* 0x000fc8000782c0ff */
[----:B------:R-:W-:-:S13]  /*3860*/  PLOP3.LUT P0, PT, P0, P1, PT, 0x2f, 0xf2 ;  /* 0x0000000000f2781c */ /* 0x000fda0000702577 */
[----:B------:R-:W-:Y:S05]  /*3870*/  @P0 BRA `(.L_x_125) ;  /* 0x0000000400080947 */ /* 0x000fea0003800000 */
[----:B------:R-:W-:-:S04]  /*3880*/  IADD3 R9, PT, PT, R20, -0x1, RZ ;  /* 0xffffffff14097810 */ /* 0x000fc80007ffe0ff */
[----:B------:R-:W-:Y:S02]  /*3890*/  ISETP.GE.AND P0, PT, R9, RZ, PT ;  /* 0x000000ff0900720c */ /* 0x000fe40003f06270 */
[----:B------:R-:W-:-:S04]  /*38a0*/  IADD3 R9, PT, PT, R11, -0x1, RZ ;  /* 0xffffffff0b097810 */ /* 0x000fc80007ffe0ff */
[----:B------:R-:W-:-:S07]  /*38b0*/  ISETP.GE.AND P1, PT, R9, RZ, PT ;  /* 0x000000ff0900720c */ /* 0x000fce0003f26270 */
[----:B------:R-:W-:Y:S01]  /*38c0*/  @P0 MOV R10, RZ ;  /* 0x000000ff000a0202 */ /* 0x000fe20000000f00 */
[----:B------:R-:W-:Y:S01]  /*38d0*/  @!P0 FFMA R21, R21, 1.84467440737095516160e+19, RZ ;  /* 0x5f80000015158823 */ /* 0x000fe200000000ff */
[----:B------:R-:W-:-:S04]  /*38e0*/  @!P0 MOV R10, 0xffffffc0 ;  /* 0xffffffc0000a8802 */ /* 0x000fc80000000f00 */
[----:B------:R-:W-:Y:S01]  /*38f0*/  @!P1 FFMA R8, R0, 1.84467440737095516160e+19, RZ ;  /* 0x5f80000000089823 */ /* 0x000fe200000000ff */
[----:B------:R-:W-:-:S07]  /*3900*/  @!P1 IADD3 R10, PT, PT, R10, 0x40, RZ ;  /* 0x000000400a0a9810 */ /* 0x000fce0007ffe0ff */
.L_x_121:
[----:B------:R-:W-:Y:S01]  /*3910*/  LEA R23, R11, 0xc0800000, 0x17 ;  /* 0xc08000000b177811 */ /* 0x000fe200078eb8ff */
[----:B------:R-:W-:Y:S01]  /*3920*/  BSSY.RECONVERGENT B1, `(.L_x_126) ;  /* 0x0000036000017945 */ /* 0x000fe20003800200 */
[----:B------:R-:W-:Y:S02]  /*3930*/  IADD3 R20, PT, PT, R20, -0x7f, RZ ;  /* 0xffffff8114147810 */ /* 0x000fe40007ffe0ff */
[----:B------:R-:W-:Y:S02]  /*3940*/  IADD3 R23, PT, PT, -R23, R8, RZ ;  /* 0x0000000817177210 */ /* 0x000fe40007ffe1ff */
[C---:B------:R-:W-:Y:S01]  /*3950*/  IADD3 R11, PT, PT, R20.reuse, 0x7f, -R11 ;  /* 0x0000007f140b7810 */ /* 0x040fe20007ffe80b */
[----:B------:R-:W-:Y:S01]  /*3960*/  IMAD R8, R20, -0x800000, R21 ;  /* 0xff80000014087824 */ /* 0x000fe200078e0215 */
[----:B------:R-:W0:Y:S01]  /*3970*/  MUFU.RCP R22, R23 ;  /* 0x0000001700167308 */ /* 0x000e220000001000 */
[----:B------:R-:W-:Y:S01]  /*3980*/  FADD.FTZ R19, -R23, -RZ ;  /* 0x800000ff17137221 */ /* 0x000fe20000010100 */
[----:B------:R-:W-:-:S03]  /*3990*/  IADD3 R11, PT, PT, R11, R10, RZ ;  /* 0x0000000a0b0b7210 */ /* 0x000fc60007ffe0ff */
[----:B0-----:R-:W-:-:S04]  /*39a0*/  FFMA R9, R22, R19, 1 ;  /* 0x3f80000016097423 */ /* 0x001fc80000000013 */
[----:B------:R-:W-:-:S04]  /*39b0*/  FFMA R9, R22, R9, R22 ;  /* 0x0000000916097223 */ /* 0x000fc80000000016 */
[----:B------:R-:W-:-:S04]  /*39c0*/  FFMA R22, R8, R9, RZ ;  /* 0x0000000908167223 */ /* 0x000fc800000000ff */
[----:B------:R-:W-:-:S04]  /*39d0*/  FFMA R21, R19, R22, R8 ;  /* 0x0000001613157223 */ /* 0x000fc80000000008 */
[----:B------:R-:W-:-:S04]  /*39e0*/  FFMA R22, R9, R21, R22 ;  /* 0x0000001509167223 */ /* 0x000fc80000000016 */
[----:B------:R-:W-:-:S04]  /*39f0*/  FFMA R19, R19, R22, R8 ;  /* 0x0000001613137223 */ /* 0x000fc80000000008 */
[----:B------:R-:W-:-:S05]  /*3a00*/  FFMA R8, R9, R19, R22 ;  /* 0x0000001309087223 */ /* 0x000fca0000000016 */
[----:B------:R-:W-:-:S04]  /*3a10*/  SHF.R.U32.HI R20, RZ, 0x17, R8 ;  /* 0x00000017ff147819 */ /* 0x000fc80000011608 */
[----:B------:R-:W-:-:S04]  /*3a20*/  LOP3.LUT R10, R20, 0xff, RZ, 0xc0, !PT ;  /* 0x000000ff140a7812 */ /* 0x000fc800078ec0ff */
[----:B------:R-:W-:-:S04]  /*3a30*/  IADD3 R10, PT, PT, R10, R11, RZ ;  /* 0x0000000b0a0a7210 */ /* 0x000fc80007ffe0ff */
[----:B------:R-:W-:-:S04]  /*3a40*/  IADD3 R20, PT, PT, R10, -0x1, RZ ;  /* 0xffffffff0a147810 */ /* 0x000fc80007ffe0ff */
[----:B------:R-:W-:-:S13]  /*3a50*/  ISETP.GE.U32.AND P0, PT, R20, 0xfe, PT ;  /* 0x000000fe1400780c */ /* 0x000fda0003f06070 */
[----:B------:R-:W-:Y:S05]  /*3a60*/  @!P0 BRA `(.L_x_127) ;  /* 0x0000000000808947 */ /* 0x000fea0003800000 */
[----:B------:R-:W-:-:S13]  /*3a70*/  ISETP.GT.AND P0, PT, R10, 0xfe, PT ;  /* 0x000000fe0a00780c */ /* 0x000fda0003f04270 */
[----:B------:R-:W-:Y:S05]  /*3a80*/  @P0 BRA `(.L_x_128) ;  /* 0x00000000006c0947 */ /* 0x000fea0003800000 */
[----:B------:R-:W-:-:S13]  /*3a90*/  ISETP.GE.AND P0, PT, R10, 0x1, PT ;  /* 0x000000010a00780c */ /* 0x000fda0003f06270 */
[----:B------:R-:W-:Y:S05]  /*3aa0*/  @P0 BRA `(.L_x_129) ;  /* 0x0000000000740947 */ /* 0x000fea0003800000 */
[----:B------:R-:W-:Y:S02]  /*3ab0*/  ISETP.GE.AND P0, PT, R10, -0x18, PT ;  /* 0xffffffe80a00780c */ /* 0x000fe40003f06270 */
[----:B------:R-:W-:-:S11]  /*3ac0*/  LOP3.LUT R8, R8, 0x80000000, RZ, 0xc0, !PT ;  /* 0x8000000008087812 */ /* 0x000fd600078ec0ff */
[----:B------:R-:W-:Y:S05]  /*3ad0*/  @!P0 BRA `(.L_x_129) ;  /* 0x0000000000688947 */ /* 0x000fea0003800000 */
[CCC-:B------:R-:W-:Y:S01]  /*3ae0*/  FFMA.RZ R11, R9.reuse, R19.reuse, R22.reuse ;  /* 0x00000013090b7223 */ /* 0x1c0fe2000000c016 */
[CCC-:B------:R-:W-:Y:S01]  /*3af0*/  FFMA.RP R20, R9.reuse, R19.reuse, R22.reuse ;  /* 0x0000001309147223 */ /* 0x1c0fe20000008016 */
[----:B------:R-:W-:Y:S01]  /*3b00*/  FFMA.RM R19, R9, R19, R22 ;  /* 0x0000001309137223 */ /* 0x000fe20000004016 */
[C---:B------:R-:W-:Y:S02]  /*3b10*/  IADD3 R9, PT, PT, R10.reuse, 0x20, RZ ;  /* 0x000000200a097810 */ /* 0x040fe40007ffe0ff */
[----:B------:R-:W-:Y:S02]  /*3b20*/  LOP3.LUT R11, R11, 0x7fffff, RZ, 0xc0, !PT ;  /* 0x007fffff0b0b7812 */ /* 0x000fe400078ec0ff */
[C---:B------:R-:W-:Y:S02]  /*3b30*/  ISETP.NE.AND P3, PT, R10.reuse, RZ, PT ;  /* 0x000000ff0a00720c */ /* 0x040fe40003f65270 */
[----:B------:R-:W-:Y:S02]  /*3b40*/  LOP3.LUT R22, R11, 0x800000, RZ, 0xfc, !PT ;  /* 0x008000000b167812 */ /* 0x000fe400078efcff */
[----:B------:R-:W-:-:S02]  /*3b50*/  ISETP.NE.AND P1, PT, R10, RZ, PT ;  /* 0x000000ff0a00720c */ /* 0x000fc40003f25270 */
[----:B------:R-:W-:Y:S02]  /*3b60*/  IADD3 R10, PT, PT, -R10, RZ, RZ ;  /* 0x000000ff0a0a7210 */ /* 0x000fe40007ffe1ff */
[----:B------:R-:W-:Y:S02]  /*3b70*/  SHF.L.U32 R9, R22, R9, RZ ;  /* 0x0000000916097219 */ /* 0x000fe400000006ff */
[----:B------:R-:W-:Y:S02]  /*3b80*/  FSETP.NEU.FTZ.AND P0, PT, R20, R19, PT ;  /* 0x000000131400720b */ /* 0x000fe40003f1d000 */
[----:B------:R-:W-:Y:S02]  /*3b90*/  SEL R11, R10, RZ, P3 ;  /* 0x000000ff0a0b7207 */ /* 0x000fe40001800000 */
[----:B------:R-:W-:Y:S02]  /*3ba0*/  ISETP.NE.AND P1, PT, R9, RZ, P1 ;  /* 0x000000ff0900720c */ /* 0x000fe40000f25270 */
[----:B------:R-:W-:-:S02]  /*3bb0*/  SHF.R.U32.HI R22, RZ, R11, R22 ;  /* 0x0000000bff167219 */ /* 0x000fc40000011616 */
[----:B------:R-:W-:Y:S02]  /*3bc0*/  PLOP3.LUT P0, PT, P0, P1, PT, 0xf8, 0x8f ;  /* 0x00000000008f781c */ /* 0x000fe40000703f70 */
[----:B------:R-:W-:Y:S02]  /*3bd0*/  SHF.R.U32.HI R10, RZ, 0x1, R22 ;  /* 0x00000001ff0a7819 */ /* 0x000fe40000011616 */
[----:B------:R-:W-:-:S04]  /*3be0*/  SEL R9, RZ, 0x1, !P0 ;  /* 0x00000001ff097807 */ /* 0x000fc80004000000 */
[----:B------:R-:W-:-:S04]  /*3bf0*/  LOP3.LUT R9, R9, 0x1, R10, 0xf8, !PT ;  /* 0x0000000109097812 */ /* 0x000fc800078ef80a */
[----:B------:R-:W-:-:S04]  /*3c00*/  LOP3.LUT R9, R9, R22, RZ, 0xc0, !PT ;  /* 0x0000001609097212 */ /* 0x000fc800078ec0ff */
[----:B------:R-:W-:-:S04]  /*3c10*/  IADD3 R9, PT, PT, R10, R9, RZ ;  /* 0x000000090a097210 */ /* 0x000fc80007ffe0ff */
[----:B------:R-:W-:Y:S01]  /*3c20*/  LOP3.LUT R8, R9, R8, RZ, 0xfc, !PT ;  /* 0x0000000809087212 */ /* 0x000fe200078efcff */
[----:B------:R-:W-:Y:S06]  /*3c30*/  BRA `(.L_x_129) ;  /* 0x0000000000107947 */ /* 0x000fec0003800000 */
.L_x_128:
[----:B------:R-:W-:-:S04]  /*3c40*/  LOP3.LUT R8, R8, 0x80000000, RZ, 0xc0, !PT ;  /* 0x8000000008087812 */ /* 0x000fc800078ec0ff */
[----:B------:R-:W-:Y:S01]  /*3c50*/  LOP3.LUT R8, R8, 0x7f800000, RZ, 0xfc, !PT ;  /* 0x7f80000008087812 */ /* 0x000fe200078efcff */
[----:B------:R-:W-:Y:S06]  /*3c60*/  BRA `(.L_x_129) ;  /* 0x0000000000047947 */ /* 0x000fec0003800000 */
.L_x_127:
[----:B------:R-:W-:-:S07]  /*3c70*/  LEA R8, R11, R8, 0x17 ;  /* 0x000000080b087211 */ /* 0x000fce00078eb8ff */
.L_x_129:
[----:B------:R-:W-:Y:S05]  /*3c80*/  BSYNC.RECONVERGENT B1 ;  /* 0x0000000000017941 */ /* 0x000fea0003800200 */
.L_x_126:
[----:B------:R-:W-:Y:S05]  /*3c90*/  BRA `(.L_x_130) ;  /* 0x0000000000207947 */ /* 0x000fea0003800000 */
.L_x_125:
[----:B------:R-:W-:-:S04]  /*3ca0*/  LOP3.LUT R21, R8, 0x80000000, R21, 0x48, !PT ;  /* 0x8000000008157812 */ /* 0x000fc800078e4815 */
[----:B------:R-:W-:Y:S01]  /*3cb0*/  LOP3.LUT R8, R21, 0x7f800000, RZ, 0xfc, !PT ;  /* 0x7f80000015087812 */ /* 0x000fe200078efcff */
[----:B------:R-:W-:Y:S06]  /*3cc0*/  BRA `(.L_x_130) ;  /* 0x0000000000147947 */ /* 0x000fec0003800000 */
.L_x_124:
[----:B------:R-:W-:Y:S01]  /*3cd0*/  LOP3.LUT R8, R8, 0x80000000, R21, 0x48, !PT ;  /* 0x8000000008087812 */ /* 0x000fe200078e4815 */
[----:B------:R-:W-:Y:S06]  /*3ce0*/  BRA `(.L_x_130) ;  /* 0x00000000000c7947 */ /* 0x000fec0003800000 */
.L_x_123:
[----:B------:R-:W0:Y:S01]  /*3cf0*/  MUFU.RSQ R8, -QNAN ;  /* 0xffc0000000087908 */ /* 0x000e220000001400 */
[----:B------:R-:W-:Y:S05]  /*3d00*/  BRA `(.L_x_130) ;  /* 0x0000000000047947 */ /* 0x000fea0003800000 */
.L_x_122:
[----:B------:R-:W-:-:S07]  /*3d10*/  FADD.FTZ R8, R21, R0 ;  /* 0x0000000015087221 */ /* 0x000fce0000010000 */
.L_x_130:
[----:B------:R-:W-:Y:S05]  /*3d20*/  BSYNC.RECONVERGENT B0 ;  /* 0x0000000000007941 */ /* 0x000fea0003800200 */
.L_x_120:
[----:B------:R-:W-:-:S04]  /*3d30*/  HFMA2 R19, -RZ, RZ, 0, 0 ;  /* 0x00000000ff137431 */ /* 0x000fc800000001ff */
[----:B0-----:R-:W-:Y:S05]  /*3d40*/  RET.REL.NODEC R18 `(_Z19GPUIntraChunkKernelyfP8atomdescPyi) ;  /* 0xffffffc012ac7950 */ /* 0x001fea0003c3ffff */
.L_x_131:
[----:B------:R-:W-:-:S00]  /*3d50*/  BRA `(.L_x_131) ;  /* 0xfffffffc00fc7947 */ /* 0x000fc0000383ffff */
[----:B------:R-:W-:-:S00]  /*3d60*/  NOP ;  /* 0x0000000000007918 */ /* 0x000fc00000000000 */
        /* <DEDUP_REMOVED lines=9> */
.L_x_266:


//--------------------- .text._Z19GPUInterChunkKernelyyfP8atomdescS0_Pyi --------------------------
	.section	.text._Z19GPUInterChunkKernelyyfP8atomdescS0_Pyi,"ax",@progbits
	.align	128
        .global         _Z19GPUInterChunkKernelyyfP8atomdescS0_Pyi
        .type           _Z19GPUInterChunkKernelyyfP8atomdescS0_Pyi,@function
        .size           _Z19GPUInterChunkKernelyyfP8atomdescS0_Pyi,(.L_x_268 - _Z19GPUInterChunkKernelyyfP8atomdescS0_Pyi)
        .other          _Z19GPUInterChunkKernelyyfP8atomdescS0_Pyi,@"STO_CUDA_ENTRY STV_DEFAULT"
_Z19GPUInterChunkKernelyyfP8atomdescS0_Pyi:
.text._Z19GPUInterChunkKernelyyfP8atomdescS0_Pyi:
[----:B------:R-:W-:Y:S01]  /*0000*/  LDC R1, c[0x0][0x37c] ;  /* 0x0000df00ff017b82 */ /* 0x000fe20000000800 */
[----:B------:R-:W0:Y:S07]  /*0010*/  S2R R15, SR_TID.X ;  /* 0x00000000000f7919 */ /* 0x000e2e0000002100 */
[----:B------:R-:W1:Y:S01]  /*0020*/  S2UR UR4, SR_CTAID.X ;  /* 0x00000000000479c3 */ /* 0x000e620000002500 */
[----:B------:R-:W2:Y:S01]  /*0030*/  LDCU.64 UR6, c[0x0][0x380] ;  /* 0x00007000ff0677ac */ /* 0x000ea20008000a00 */
[----:B------:R-:W3:Y:S06]  /*0040*/  LDCU.64 UR8, c[0x0][0x358] ;  /* 0x00006b00ff0877ac */ /* 0x000eec0008000a00 */
[----:B------:R-:W1:Y:S02]  /*0050*/  LDC R0, c[0x0][0x360] ;  /* 0x0000d800ff007b82 */ /* 0x000e640000000800 */
[----:B-1----:R-:W-:-:S05]  /*0060*/  IMAD R2, R0, UR4, RZ ;  /* 0x0000000400027c24 */ /* 0x002fca000f8e02ff */
[----:B0-----:R-:W-:-:S04]  /*0070*/  IADD3 R3, PT, PT, R2, R15, RZ ;  /* 0x0000000f02037210 */ /* 0x001fc80007ffe0ff */
[----:B--2---:R-:W-:-:S04]  /*0080*/  ISETP.GE.U32.AND P0, PT, R3, UR6, PT ;  /* 0x0000000603007c0c */ /* 0x004fc8000bf06070 */
[----:B------:R-:W-:-:S13]  /*0090*/  ISETP.GE.U32.AND.EX P0, PT, RZ, UR7, PT, P0 ;  /* 0x00000007ff007c0c */ /* 0x000fda000bf06100 */
[----:B---3--:R-:W-:Y:S05]  /*00a0*/  @P0 BRA `(.L_x_132) ;  /* 0x0000002c00b80947 */ /* 0x008fea0003800000 */
[----:B------:R-:W0:Y:S02]  /*00b0*/  LDC R16, c[0x0][0x370] ;  /* 0x0000dc00ff107b82 */ /* 0x000e240000000800 */
[----:B0-----:R-:W-:-:S04]  /*00c0*/  IADD3 R16, PT, PT, R16, -0x1, RZ ;  /* 0xffffffff10107810 */ /* 0x001fc80007ffe0ff */
[----:B------:R-:W-:-:S13]  /*00d0*/  ISETP.NE.AND P0, PT, R16, RZ, PT ;  /* 0x000000ff1000720c */ /* 0x000fda0003f05270 */
[----:B------:R-:W-:Y:S05]  /*00e0*/  @!P0 BRA `(.L_x_132) ;  /* 0x0000002c00a88947 */ /* 0x000fea0003800000 */
[----:B------:R-:W0:Y:S01]  /*00f0*/  LDC.64 R8, c[0x0][0x398] ;  /* 0x0000e600ff087b82 */ /* 0x000e220000000a00 */
[----:B------:R-:W-:-:S04]  /*0100*/  IADD3 R3, P0, PT, R2, R15, RZ ;  /* 0x0000000f02037210 */ /* 0x000fc80007f1e0ff */
[----:B------:R-:W-:Y:S01]  /*0110*/  IADD3.X R2, PT, PT, RZ, RZ, RZ, P0, !PT ;  /* 0x000000ffff027210 */ /* 0x000fe200007fe4ff */
[----:B0-----:R-:W-:-:S04]  /*0120*/  IMAD.WIDE.U32 R8, R3, 0xc, R8 ;  /* 0x0000000c03087825 */ /* 0x001fc800078e0008 */
[----:B------:R-:W-:-:S05]  /*0130*/  IMAD R3, R2, 0xc, RZ ;  /* 0x0000000c02037824 */ /* 0x000fca00078e02ff */
[----:B------:R-:W-:-:S05]  /*0140*/  IADD3 R9, PT, PT, R9, R3, RZ ;  /* 0x0000000309097210 */ /* 0x000fca0007ffe0ff */
[----:B------:R0:W5:Y:S04]  /*0150*/  LDG.E R2, desc[UR8][R8.64] ;  /* 0x0000000808027981 */ /* 0x000168000c1e1900 */
[----:B------:R0:W5:Y:S04]  /*0160*/  LDG.E R3, desc[UR8][R8.64+0x4] ;  /* 0x0000040808037981 */ /* 0x000168000c1e1900 */
[----:B------:R0:W5:Y:S01]  /*0170*/  LDG.E R4, desc[UR8][R8.64+0x8] ;  /* 0x0000080808047981 */ /* 0x000162000c1e1900 */
[----:B------:R-:W1:Y:S01]  /*0180*/  LDCU UR5, c[0x0][0x388] ;  /* 0x00007100ff0577ac */ /* 0x000e620008000800 */
[C---:B------:R-:W-:Y:S01]  /*0190*/  LOP3.LUT R5, R0.reuse, 0xfffffffc, RZ, 0xc0, !PT ;  /* 0xfffffffc00057812 */ /* 0x040fe200078ec0ff */
[----:B------:R-:W-:Y:S01]  /*01a0*/  HFMA2 R13, -RZ, RZ, 0, 0 ;  /* 0x00000000ff0d7431 */ /* 0x000fe200000001ff */
[----:B------:R-:W-:-:S02]  /*01b0*/  LOP3.LUT R14, R0, 0x3, RZ, 0xc0, !PT ;  /* 0x00000003000e7812 */ /* 0x000fc400078ec0ff */
[----:B------:R-:W-:Y:S02]  /*01c0*/  LOP3.LUT R12, R0, 0x7fc, RZ, 0xc0, !PT ;  /* 0x000007fc000c7812 */ /* 0x000fe400078ec0ff */
[----:B------:R-:W-:Y:S02]  /*01d0*/  PRMT R6, RZ, 0x7610, R6 ;  /* 0x00007610ff067816 */ /* 0x000fe40000000006 */
[----:B------:R-:W-:Y:S02]  /*01e0*/  IADD3 R5, PT, PT, -R5, RZ, RZ ;  /* 0x000000ff05057210 */ /* 0x000fe40007ffe1ff */
[----:B01----:R-:W-:-:S07]  /*01f0*/  MOV R7, UR5 ;  /* 0x0000000500077c02 */ /* 0x003fce0008000f00 */
.L_x_239:
[----:B0-----:R-:W0:Y:S01]  /*0200*/  LDC R17, c[0x0][0x390] ;  /* 0x0000e400ff117b82 */ /* 0x001e220000000800 */
[C---:B------:R-:W-:Y:S01]  /*0210*/  ISETP.GE.U32.AND P0, PT, R0.reuse, 0x4, PT ;  /* 0x000000040000780c */ /* 0x040fe20003f06070 */
[----:B------:R-:W-:Y:S01]  /*0220*/  IMAD R18, R0, R13, RZ ;  /* 0x0000000d00127224 */ /* 0x000fe200078e02ff */
[----:B------:R-:W-:Y:S01]  /*0230*/  IADD3 R13, PT, PT, R13, 0x1, RZ ;  /* 0x000000010d0d7810 */ /* 0x000fe20007ffe0ff */
[----:B------:R-:W-:Y:S05]  /*0240*/  YIELD ;  /* 0x0000000000007946 */ /* 0x000fea0003800000 */
[----:B------:R-:W-:Y:S01]  /*0250*/  ISETP.NE.AND P2, PT, R13, R16, PT ;  /* 0x000000100d00720c */ /* 0x000fe20003f45270 */
[----:B------:R-:W-:-:S04]  /*0260*/  IMAD.MOV.U32 R19, RZ, RZ, RZ ;  /* 0x000000ffff137224 */ /* 0x000fc800078e00ff */
[----:B------:R-:W-:Y:S08]  /*0270*/  @!P0 BRA `(.L_x_133) ;  /* 0x0000000c001c8947 */ /* 0x000ff00003800000 */
[----:B------:R-:W1:Y:S01]  /*0280*/  LDC.64 R8, c[0x0][0x398] ;  /* 0x0000e600ff087b82 */ /* 0x000e620000000a00 */
[----:B------:R-:W-:Y:S01]  /*0290*/  MOV R19, R5 ;  /* 0x0000000500137202 */ /* 0x000fe20000000f00 */
[----:B-1----:R-:W-:-:S03]  /*02a0*/  IMAD.WIDE.U32 R8, R18, 0xc, R8 ;  /* 0x0000000c12087825 */ /* 0x002fc600078e0008 */
[----:B------:R-:W-:-:S04]  /*02b0*/  IADD3 R22, P0, PT, R8, 0x18, RZ ;  /* 0x0000001808167810 */ /* 0x000fc80007f1e0ff */
[----:B------:R-:W-:-:S09]  /*02c0*/  IADD3.X R23, PT, PT, RZ, R9, RZ, P0, !PT ;  /* 0x00000009ff177210 */ /* 0x000fd200007fe4ff */
.L_x_162:
[----:B------:R-:W2:Y:S04]  /*02d0*/  LDG.E R8, desc[UR8][R22.64+-0x14] ;  /* 0xffffec0816087981 */ /* 0x000ea8000c1e1900 */
[----:B------:R-:W3:Y:S04]  /*02e0*/  LDG.E R9, desc[UR8][R22.64+-0x18] ;  /* 0xffffe80816097981 */ /* 0x000ee8000c1e1900 */
[----:B------:R-:W4:Y:S01]  /*02f0*/  LDG.E R11, desc[UR8][R22.64+-0x10] ;  /* 0xfffff008160b7981 */ /* 0x000f22000c1e1900 */
[----:B------:R-:W-:Y:S05]  /*0300*/  YIELD ;  /* 0x0000000000007946 */ /* 0x000fea0003800000 */
        /* <DEDUP_REMOVED lines=10> */
[----:B-12---:R-:W-:Y:S05]  /*03b0*/  @!P0 BRA `(.L_x_135) ;  /* 0x0000000000108947 */ /* 0x006fea0003800000 */
[----:B------:R-:W-:Y:S02]  /*03c0*/  MOV R9, R10 ;  /* 0x0000000a00097202 */ /* 0x000fe40000000f00 */
[----:B------:R-:W-:-:S07]  /*03d0*/  MOV R8, 0x3f0 ;  /* 0x000003f000087802 */ /* 0x000fce0000000f00 */
[----:B0-----:R-:W-:Y:S05]  /*03e0*/  CALL.REL.NOINC `($__internal_2_$__cuda_sm20_sqrt_rn_f32_slowpath) ;  /* 0x0000002c00487944 */ /* 0x001fea0003c00000 */
[----:B------:R-:W-:Y:S05]  /*03f0*/  BRA `(.L_x_136) ;  /* 0x0000000000107947 */ /* 0x000fea0003800000 */
.L_x_135:
[----:B------:R-:W-:Y:S01]  /*0400*/  FMUL.FTZ R25, R10, R9 ;  /* 0x000000090a197220 */ /* 0x000fe20000410000 */
[----:B------:R-:W-:-:S03]  /*0410*/  FMUL.FTZ R9, R9, 0.5 ;  /* 0x3f00000009097820 */ /* 0x000fc60000410000 */
[----:B------:R-:W-:-:S04]  /*0420*/  FFMA R8, -R25, R25, R10 ;  /* 0x0000001919087223 */ /* 0x000fc8000000010a */
[----:B------:R-:W-:-:S07]  /*0430*/  FFMA R25, R8, R9, R25 ;  /* 0x0000000908197223 */ /* 0x000fce0000000019 */
.L_x_136:
[----:B------:R-:W-:Y:S05]  /*0440*/  BSYNC.RECONVERGENT B0 ;  /* 0x0000000000007941 */ /* 0x000fea0003800200 */
.L_x_134:
[----:B------:R-:W1:Y:S01]  /*0450*/  LDC R11, c[0x0][0x390] ;  /* 0x0000e400ff0b7b82 */ /* 0x000e620000000800 */
[----:B------:R-:W-:Y:S01]  /*0460*/  BSSY.RECONVERGENT B2, `(.L_x_137) ;  /* 0x000000c000027945 */ /* 0x000fe20003800200 */
[----:B-1----:R-:W1:Y:S08]  /*0470*/  MUFU.RCP R8, R11 ;  /* 0x0000000b00087308 */ /* 0x002e700000001000 */
[----:B------:R-:W2:Y:S01]  /*0480*/  FCHK P0, R25, R11 ;  /* 0x0000000b19007302 */ /* 0x000ea20000000000 */
[----:B-1----:R-:W-:-:S04]  /*0490*/  FFMA R9, R8, -R11, 1 ;  /* 0x3f80000008097423 */ /* 0x002fc8000000080b */
[----:B------:R-:W-:-:S04]  /*04a0*/  FFMA R8, R8, R9, R8 ;  /* 0x0000000908087223 */ /* 0x000fc80000000008 */
[----:B------:R-:W-:-:S04]  /*04b0*/  FFMA R10, R8, R25, RZ ;  /* 0x00000019080a7223 */ /* 0x000fc800000000ff */
[----:B------:R-:W-:-:S04]  /*04c0*/  FFMA R9, R10, -R11, R25 ;  /* 0x8000000b0a097223 */ /* 0x000fc80000000019 */
[----:B------:R-:W-:Y:S01]  /*04d0*/  FFMA R9, R8, R9, R10 ;  /* 0x0000000908097223 */ /* 0x000fe2000000000a */
[----:B--2---:R-:W-:Y:S06]  /*04e0*/  @!P0 BRA `(.L_x_138) ;  /* 0x00000000000c8947 */ /* 0x004fec0003800000 */
[----:B------:R-:W-:Y:S02]  /*04f0*/  MOV R24, R25 ;  /* 0x0000001900187202 */ /* 0x000fe40000000f00 */
[----:B------:R-:W-:-:S07]  /*0500*/  MOV R8, 0x520 ;  /* 0x0000052000087802 */ /* 0x000fce0000000f00 */
[----:B0-----:R-:W-:Y:S05]  /*0510*/  CALL.REL.NOINC `($__internal_3_$__cuda_sm3x_div_rn_noftz_f32_slowpath) ;  /* 0x0000002c00507944 */ /* 0x001fea0003c00000 */
.L_x_138:
[----:B------:R-:W-:Y:S05]  /*0520*/  BSYNC.RECONVERGENT B2 ;  /* 0x0000000000027941 */ /* 0x000fea0003800200 */
.L_x_137:
[----:B------:R-:W1:Y:S01]  /*0530*/  S2R R11, SR_CgaCtaId ;  /* 0x00000000000b7919 */ /* 0x000e620000008800 */
[----:B------:R-:W2:Y:S01]  /*0540*/  F2I.TRUNC.NTZ R9, R9 ;  /* 0x0000000900097305 */ /* 0x000ea2000020f100 */
[----:B------:R-:W-:Y:S01]  /*0550*/  MOV R20, 0x400 ;  /* 0x0000040000147802 */ /* 0x000fe20000000f00 */
[----:B------:R-:W-:Y:S03]  /*0560*/  BSSY.RECONVERGENT B0, `(.L_x_139) ;  /* 0x0000008000007945 */ /* 0x000fe60003800200 */
[----:B-1----:R-:W-:-:S04]  /*0570*/  LEA R20, R11, R20, 0x18 ;  /* 0x000000140b147211 */ /* 0x002fc800078ec0ff */
[----:B--2---:R-:W-:-:S07]  /*0580*/  LEA R21, R9, R20, 0x3 ;  /* 0x0000001409157211 */ /* 0x004fce00078e18ff */
.L_x_140:
[----:B------:R-:W1:Y:S02]  /*0590*/  LDS.64 R8, [R21] ;  /* 0x0000000015087984 */ /* 0x000e640000000a00 */
[----:B-1----:R-:W-:-:S04]  /*05a0*/  IADD3 R10, P0, PT, R8, 0x1, RZ ;  /* 0x00000001080a7810 */ /* 0x002fc80007f1e0ff */
[----:B------:R-:W-:-:S08]  /*05b0*/  IADD3.X R11, PT, PT, RZ, R9, RZ, P0, !PT ;  /* 0x00000009ff0b7210 */ /* 0x000fd000007fe4ff */
[----:B------:R-:W1:Y:S02]  /*05c0*/  ATOMS.CAST.SPIN.64 P0, [R21], R8, R10 ;  /* 0x000000081500758d */ /* 0x000e64000180040a */
[----:B-1----:R-:W-:Y:S05]  /*05d0*/  @!P0 BRA `(.L_x_140) ;  /* 0xfffffffc00ec8947 */ /* 0x002fea000383ffff */
[----:B------:R-:W-:Y:S05]  /*05e0*/  BSYNC.RECONVERGENT B0 ;  /* 0x0000000000007941 */ /* 0x000fea0003800200 */
.L_x_139:
        /* <DEDUP_REMOVED lines=10> */
[----:B------:R-:W-:Y:S01]  /*0690*/  VIADD R8, R10, 0xf3000000 ;  /* 0xf30000000a087836 */ /* 0x000fe20000000000 */
[----:B------:R1:W2:Y:S04]  /*06a0*/  MUFU.RSQ R9, R10 ;  /* 0x0000000a00097308 */ /* 0x0002a80000001400 */
[----:B------:R-:W-:-:S13]  /*06b0*/  ISETP.GT.U32.AND P0, PT, R8, 0x727fffff, PT ;  /* 0x727fffff0800780c */ /* 0x000fda0003f04070 */
[----:B-12---:R-:W-:Y:S05]  /*06c0*/  @!P0 BRA `(.L_x_142) ;  /* 0x0000000000108947 */ /* 0x006fea0003800000 */
[----:B------:R-:W-:Y:S02]  /*06d0*/  MOV R9, R10 ;  /* 0x0000000a00097202 */ /* 0x000fe40000000f00 */
[----:B------:R-:W-:-:S07]  /*06e0*/  MOV R8, 0x700 ;  /* 0x0000070000087802 */ /* 0x000fce0000000f00 */
[----:B0-----:R-:W-:Y:S05]  /*06f0*/  CALL.REL.NOINC `($__internal_2_$__cuda_sm20_sqrt_rn_f32_slowpath) ;  /* 0x0000002800847944 */ /* 0x001fea0003c00000 */
[----:B------:R-:W-:Y:S05]  /*0700*/  BRA `(.L_x_143) ;  /* 0x0000000000107947 */ /* 0x000fea0003800000 */
.L_x_142:
[----:B------:R-:W-:Y:S01]  /*0710*/  FMUL.FTZ R25, R10, R9 ;  /* 0x000000090a197220 */ /* 0x000fe20000410000 */
[----:B------:R-:W-:-:S03]  /*0720*/  FMUL.FTZ R9, R9, 0.5 ;  /* 0x3f00000009097820 */ /* 0x000fc60000410000 */
[----:B------:R-:W-:-:S04]  /*0730*/  FFMA R8, -R25, R25, R10 ;  /* 0x0000001919087223 */ /* 0x000fc8000000010a */
[----:B------:R-:W-:-:S07]  /*0740*/  FFMA R25, R8, R9, R25 ;  /* 0x0000000908197223 */ /* 0x000fce0000000019 */
.L_x_143:
[----:B------:R-:W-:Y:S05]  /*0750*/  BSYNC.RECONVERGENT B0 ;  /* 0x0000000000007941 */ /* 0x000fea0003800200 */
.L_x_141:
        /* <DEDUP_REMOVED lines=13> */
.L_x_145:
[----:B------:R-:W-:Y:S05]  /*0830*/  BSYNC.RECONVERGENT B2 ;  /* 0x0000000000027941 */ /* 0x000fea0003800200 */
.L_x_144:
[----:B------:R-:W1:Y:S01]  /*0840*/  F2I.TRUNC.NTZ R9, R9 ;  /* 0x0000000900097305 */ /* 0x000e62000020f100 */
[----:B------:R-:W-:Y:S01]  /*0850*/  BSSY.RECONVERGENT B0, `(.L_x_146) ;  /* 0x0000007000007945 */ /* 0x000fe20003800200 */
[----:B-1----:R-:W-:-:S07]  /*0860*/  LEA R21, R9, R20, 0x3 ;  /* 0x0000001409157211 */ /* 0x002fce00078e18ff */
.L_x_147:
[----:B------:R-:W1:Y:S02]  /*0870*/  LDS.64 R8, [R21] ;  /* 0x0000000015087984 */ /* 0x000e640000000a00 */
[----:B-1----:R-:W-:-:S04]  /*0880*/  IADD3 R10, P0, PT, R8, 0x1, RZ ;  /* 0x00000001080a7810 */ /* 0x002fc80007f1e0ff */
[----:B------:R-:W-:-:S08]  /*0890*/  IADD3.X R11, PT, PT, RZ, R9, RZ, P0, !PT ;  /* 0x00000009ff0b7210 */ /* 0x000fd000007fe4ff */
[----:B------:R-:W1:Y:S02]  /*08a0*/  ATOMS.CAST.SPIN.64 P0, [R21], R8, R10 ;  /* 0x000000081500758d */ /* 0x000e64000180040a */
[----:B-1----:R-:W-:Y:S05]  /*08b0*/  @!P0 BRA `(.L_x_147) ;  /* 0xfffffffc00ec8947 */ /* 0x002fea000383ffff */
[----:B------:R-:W-:Y:S05]  /*08c0*/  BSYNC.RECONVERGENT B0 ;  /* 0x0000000000007941 */ /* 0x000fea0003800200 */
.L_x_146:
        /* <DEDUP_REMOVED lines=18> */
.L_x_149:
[----:B------:R-:W-:Y:S01]  /*09f0*/  FMUL.FTZ R25, R10, R9 ;  /* 0x000000090a197220 */ /* 0x000fe20000410000 */
[----:B------:R-:W-:-:S03]  /*0a00*/  FMUL.FTZ R9, R9, 0.5 ;  /* 0x3f00000009097820 */ /* 0x000fc60000410000 */
[----:B------:R-:W-:-:S04]  /*0a10*/  FFMA R8, -R25, R25, R10 ;  /* 0x0000001919087223 */ /* 0x000fc8000000010a */
[----:B------:R-:W-:-:S07]  /*0a20*/  FFMA R25, R8, R9, R25 ;  /* 0x0000000908197223 */ /* 0x000fce0000000019 */
.L_x_150:
[----:B------:R-:W-:Y:S05]  /*0a30*/  BSYNC.RECONVERGENT B0 ;  /* 0x0000000000007941 */ /* 0x000fea0003800200 */
.L_x_148:
        /* <DEDUP_REMOVED lines=13> */
.L_x_152:
[----:B------:R-:W-:Y:S05]  /*0b10*/  BSYNC.RECONVERGENT B2 ;  /* 0x0000000000027941 */ /* 0x000fea0003800200 */
.L_x_151:
[----:B------:R-:W1:Y:S01]  /*0b20*/  F2I.TRUNC.NTZ R9, R9 ;  /* 0x0000000900097305 */ /* 0x000e62000020f100 */
[----:B------:R-:W-:Y:S01]  /*0b30*/  BSSY.RECONVERGENT B0, `(.L_x_153) ;  /* 0x0000007000007945 */ /* 0x000fe20003800200 */
[----:B-1----:R-:W-:-:S07]  /*0b40*/  IMAD R21, R9, 0x8, R20 ;  /* 0x0000000809157824 */ /* 0x002fce00078e0214 */
.L_x_154:
[----:B------:R-:W1:Y:S02]  /*0b50*/  LDS.64 R8, [R21] ;  /* 0x0000000015087984 */ /* 0x000e640000000a00 */
[----:B-1----:R-:W-:-:S04]  /*0b60*/  IADD3 R10, P0, PT, R8, 0x1, RZ ;  /* 0x00000001080a7810 */ /* 0x002fc80007f1e0ff */
[----:B------:R-:W-:-:S08]  /*0b70*/  IADD3.X R11, PT, PT, RZ, R9, RZ, P0, !PT ;  /* 0x00000009ff0b7210 */ /* 0x000fd000007fe4ff */
[----:B------:R-:W1:Y:S02]  /*0b80*/  ATOMS.CAST.SPIN.64 P0, [R21], R8, R10 ;  /* 0x000000081500758d */ /* 0x000e64000180040a */
[----:B-1----:R-:W-:Y:S05]  /*0b90*/  @!P0 BRA `(.L_x_154) ;  /* 0xfffffffc00ec8947 */ /* 0x002fea000383ffff */
[----:B------:R-:W-:Y:S05]  /*0ba0*/  BSYNC.RECONVERGENT B0 ;  /* 0x0000000000007941 */ /* 0x000fea0003800200 */
.L_x_153:
        /* <DEDUP_REMOVED lines=18> */
.L_x_156:
[----:B------:R-:W-:Y:S01]  /*0cd0*/  FMUL.FTZ R25, R10, R9 ;  /* 0x000000090a197220 */ /* 0x000fe20000410000 */
[----:B------:R-:W-:-:S03]  /*0ce0*/  FMUL.FTZ R9, R9, 0.5 ;  /* 0x3f00000009097820 */ /* 0x000fc60000410000 */
[----:B------:R-:W-:-:S04]  /*0cf0*/  FFMA R8, -R25, R25, R10 ;  /* 0x0000001919087223 */ /* 0x000fc8000000010a */
[----:B------:R-:W-:-:S07]  /*0d00*/  FFMA R25, R8, R9, R25 ;  /* 0x0000000908197223 */ /* 0x000fce0000000019 */
.L_x_157:
[----:B------:R-:W-:Y:S05]  /*0d10*/  BSYNC.RECONVERGENT B0 ;  /* 0x0000000000007941 */ /* 0x000fea0003800200 */
.L_x_155:
        /* <DEDUP_REMOVED lines=13> */
.L_x_159:
[----:B------:R-:W-:Y:S05]  /*0df0*/  BSYNC.RECONVERGENT B2 ;  /* 0x0000000000027941 */ /* 0x000fea0003800200 */
.L_x_158:
[----:B------:R-:W1:Y:S01]  /*0e00*/  F2I.TRUNC.NTZ R9, R9 ;  /* 0x0000000900097305 */ /* 0x000e62000020f100 */
[----:B------:R-:W-:Y:S01]  /*0e10*/  BSSY.RECONVERGENT B0, `(.L_x_160) ;  /* 0x0000007000007945 */ /* 0x000fe20003800200 */
[----:B-1----:R-:W-:-:S07]  /*0e20*/  LEA R21, R9, R20, 0x3 ;  /* 0x0000001409157211 */ /* 0x002fce00078e18ff */
.L_x_161:
[----:B------:R-:W1:Y:S02]  /*0e30*/  LDS.64 R8, [R21] ;  /* 0x0000000015087984 */ /* 0x000e640000000a00 */
[----:B-1----:R-:W-:-:S04]  /*0e40*/  IADD3 R10, P0, PT, R8, 0x1, RZ ;  /* 0x00000001080a7810 */ /* 0x002fc80007f1e0ff */
[----:B------:R-:W-:-:S08]  /*0e50*/  IADD3.X R11, PT, PT, RZ, R9, RZ, P0, !PT ;  /* 0x00000009ff0b7210 */ /* 0x000fd000007fe4ff */
[----:B------:R-:W1:Y:S02]  /*0e60*/  ATOMS.CAST.SPIN.64 P0, [R21], R8, R10 ;  /* 0x000000081500758d */ /* 0x000e64000180040a */
[----:B-1----:R-:W-:Y:S05]  /*0e70*/  @!P0 BRA `(.L_x_161) ;  /* 0xfffffffc00ec8947 */ /* 0x002fea000383ffff */
[----:B------:R-:W-:Y:S05]  /*0e80*/  BSYNC.RECONVERGENT B0 ;  /* 0x0000000000007941 */ /* 0x000fea0003800200 */
.L_x_160:
[----:B------:R-:W-:Y:S02]  /*0e90*/  IADD3 R19, PT, PT, R19, 0x4, RZ ;  /* 0x0000000413137810 */ /* 0x000fe40007ffe0ff */
[----:B------:R-:W-:Y:S02]  /*0ea0*/  IADD3 R22, P1, PT, R22, 0x30, RZ ;  /* 0x0000003016167810 */ /* 0x000fe40007f3e0ff */
[----:B------:R-:W-:-:S03]  /*0eb0*/  ISETP.NE.AND P0, PT, R19, RZ, PT ;  /* 0x000000ff1300720c */ /* 0x000fc60003f05270 */
[----:B------:R-:W-:-:S10]  /*0ec0*/  IMAD.X R23, RZ, RZ, R23, P1 ;  /* 0x000000ffff177224 */ /* 0x000fd400008e0617 */
[----:B------:R-:W-:Y:S05]  /*0ed0*/  @P0 BRA `(.L_x_162) ;  /* 0xfffffff000fc0947 */ /* 0x000fea000383ffff */
[----:B------:R-:W-:-:S07]  /*0ee0*/  MOV R19, R12 ;  /* 0x0000000c00137202 */ /* 0x000fce0000000f00 */
.L_x_133:
[----:B------:R-:W1:Y:S01]  /*0ef0*/  LDC.64 R20, c[0x0][0x398] ;  /* 0x0000e600ff147b82 */ /* 0x000e620000000a00 */
[----:B------:R-:W-:Y:S01]  /*0f00*/  ISETP.NE.AND P0, PT, R14, RZ, PT ;  /* 0x000000ff0e00720c */ /* 0x000fe20003f05270 */
[----:B-1----:R-:W-:-:S12]  /*0f10*/  IMAD.WIDE.U32 R20, R18, 0xc, R20 ;  /* 0x0000000c12147825 */ /* 0x002fd800078e0014 */
        /* <DEDUP_REMOVED lines=22> */
.L_x_166:
[----:B------:R-:W-:Y:S01]  /*1080*/  FMUL.FTZ R25, R10, R9 ;  /* 0x000000090a197220 */ /* 0x000fe20000410000 */
[----:B------:R-:W-:-:S03]  /*1090*/  FMUL.FTZ R9, R9, 0.5 ;  /* 0x3f00000009097820 */ /* 0x000fc60000410000 */
[----:B------:R-:W-:-:S04]  /*10a0*/  FFMA R8, -R25, R25, R10 ;  /* 0x0000001919087223 */ /* 0x000fc8000000010a */
[----:B------:R-:W-:-:S07]  /*10b0*/  FFMA R25, R8, R9, R25 ;  /* 0x0000000908197223 */ /* 0x000fce0000000019 */
.L_x_167:
[----:B------:R-:W-:Y:S05]  /*10c0*/  BSYNC.RECONVERGENT B0 ;  /* 0x0000000000007941 */ /* 0x000fea0003800200 */
.L_x_165:
        /* <DEDUP_REMOVED lines=13> */
.L_x_169:
[----:B------:R-:W-:Y:S05]  /*11a0*/  BSYNC.RECONVERGENT B2 ;  /* 0x0000000000027941 */ /* 0x000fea0003800200 */
.L_x_168:
[----:B------:R-:W1:Y:S01]  /*11b0*/  S2R R11, SR_CgaCtaId ;  /* 0x00000000000b7919 */ /* 0x000e620000008800 */
[----:B------:R-:W2:Y:S01]  /*11c0*/  F2I.TRUNC.NTZ R9, R9 ;  /* 0x0000000900097305 */ /* 0x000ea2000020f100 */
[----:B------:R-:W-:Y:S01]  /*11d0*/  MOV R22, 0x400 ;  /* 0x0000040000167802 */ /* 0x000fe20000000f00 */
[----:B------:R-:W-:Y:S03]  /*11e0*/  BSSY.RECONVERGENT B0, `(.L_x_170) ;  /* 0x0000008000007945 */ /* 0x000fe60003800200 */
[----:B-1----:R-:W-:-:S04]  /*11f0*/  LEA R22, R11, R22, 0x18 ;  /* 0x000000160b167211 */ /* 0x002fc800078ec0ff */
[----:B--2---:R-:W-:-:S07]  /*1200*/  LEA R23, R9, R22, 0x3 ;  /* 0x0000001609177211 */ /* 0x004fce00078e18ff */
.L_x_171:
[----:B------:R-:W1:Y:S02]  /*1210*/  LDS.64 R8, [R23] ;  /* 0x0000000017087984 */ /* 0x000e640000000a00 */
[----:B-1----:R-:W-:-:S04]  /*1220*/  IADD3 R10, P0, PT, R8, 0x1, RZ ;  /* 0x00000001080a7810 */ /* 0x002fc80007f1e0ff */
[----:B------:R-:W-:-:S08]  /*1230*/  IADD3.X R11, PT, PT, RZ, R9, RZ, P0, !PT ;  /* 0x00000009ff0b7210 */ /* 0x000fd000007fe4ff */
[----:B------:R-:W1:Y:S02]  /*1240*/  ATOMS.CAST.SPIN.64 P0, [R23], R8, R10 ;  /* 0x000000081700758d */ /* 0x000e64000180040a */
[----:B-1----:R-:W-:Y:S05]  /*1250*/  @!P0 BRA `(.L_x_171) ;  /* 0xfffffffc00ec8947 */ /* 0x002fea000383ffff */
[----:B------:R-:W-:Y:S05]  /*1260*/  BSYNC.RECONVERGENT B0 ;  /* 0x0000000000007941 */ /* 0x000fea0003800200 */
.L_x_170:
        /* <DEDUP_REMOVED lines=14> */
[----:B------:R-:W-:Y:S01]  /*1350*/  IMAD.MOV.U32 R9, RZ, RZ, R10 ;  /* 0x000000ffff097224 */ /* 0x000fe200078e000a */
[----:B------:R-:W-:-:S07]  /*1360*/  MOV R8, 0x1380 ;  /* 0x0000138000087802 */ /* 0x000fce0000000f00 */
[----:B0-----:R-:W-:Y:S05]  /*1370*/  CALL.REL.NOINC `($__internal_2_$__cuda_sm20_sqrt_rn_f32_slowpath) ;  /* 0x0000001c00647944 */ /* 0x001fea0003c00000 */
[----:B------:R-:W-:Y:S05]  /*1380*/  BRA `(.L_x_174) ;  /* 0x0000000000107947 */ /* 0x000fea0003800000 */
.L_x_173:
[----:B------:R-:W-:Y:S01]  /*1390*/  FMUL.FTZ R25, R10, R9 ;  /* 0x000000090a197220 */ /* 0x000fe20000410000 */
[----:B------:R-:W-:-:S03]  /*13a0*/  FMUL.FTZ R9, R9, 0.5 ;  /* 0x3f00000009097820 */ /* 0x000fc60000410000 */
[----:B------:R-:W-:-:S04]  /*13b0*/  FFMA R8, -R25, R25, R10 ;  /* 0x0000001919087223 */ /* 0x000fc8000000010a */
[----:B------:R-:W-:-:S07]  /*13c0*/  FFMA R25, R8, R9, R25 ;  /* 0x0000000908197223 */ /* 0x000fce0000000019 */
.L_x_174:
[----:B------:R-:W-:Y:S05]  /*13d0*/  BSYNC.RECONVERGENT B0 ;  /* 0x0000000000007941 */ /* 0x000fea0003800200 */
.L_x_172:
        /* <DEDUP_REMOVED lines=13> */
.L_x_176:
[----:B------:R-:W-:Y:S05]  /*14b0*/  BSYNC.RECONVERGENT B2 ;  /* 0x0000000000027941 */ /* 0x000fea0003800200 */
.L_x_175:
[----:B------:R-:W1:Y:S01]  /*14c0*/  F2I.TRUNC.NTZ R9, R9 ;  /* 0x0000000900097305 */ /* 0x000e62000020f100 */
[----:B------:R-:W-:Y:S01]  /*14d0*/  BSSY.RECONVERGENT B0, `(.L_x_177) ;  /* 0x0000007000007945 */ /* 0x000fe20003800200 */
[----:B-1----:R-:W-:-:S07]  /*14e0*/  LEA R23, R9, R22, 0x3 ;  /* 0x0000001609177211 */ /* 0x002fce00078e18ff */
.L_x_178:
[----:B------:R-:W1:Y:S02]  /*14f0*/  LDS.64 R8, [R23] ;  /* 0x0000000017087984 */ /* 0x000e640000000a00 */
[----:B-1----:R-:W-:-:S04]  /*1500*/  IADD3 R10, P0, PT, R8, 0x1, RZ ;  /* 0x00000001080a7810 */ /* 0x002fc80007f1e0ff */
[----:B------:R-:W-:-:S08]  /*1510*/  IADD3.X R11, PT, PT, RZ, R9, RZ, P0, !PT ;  /* 0x00000009ff0b7210 */ /* 0x000fd000007fe4ff */
[----:B------:R-:W1:Y:S02]  /*1520*/  ATOMS.CAST.SPIN.64 P0, [R23], R8, R10 ;  /* 0x000000081700758d */ /* 0x000e64000180040a */
[----:B-1----:R-:W-:Y:S05]  /*1530*/  @!P0 BRA `(.L_x_178) ;  /* 0xfffffffc00ec8947 */ /* 0x002fea000383ffff */
[----:B------:R-:W-:Y:S05]  /*1540*/  BSYNC.RECONVERGENT B0 ;  /* 0x0000000000007941 */ /* 0x000fea0003800200 */
.L_x_177:
[----:B------:R-:W-:-:S07]  /*1550*/  IADD3 R19, PT, PT, R19, 0x2, RZ ;  /* 0x0000000213137810 */ /* 0x000fce0007ffe0ff */
.L_x_164:
[----:B------:R-:W-:Y:S01]  /*1560*/  LOP3.LUT P0, RZ, R0, 0x1, RZ, 0xc0, !PT ;  /* 0x0000000100ff7812 */ /* 0x000fe2000780c0ff */
[----:B------:R-:W-:-:S12]  /*1570*/  BSSY.RECONVERGENT B2, `(.L_x_163) ;  /* 0x0000032000027945 */ /* 0x000fd80003800200 */
        /* <DEDUP_REMOVED lines=20> */
.L_x_181:
[----:B------:R-:W-:Y:S01]  /*16c0*/  FMUL.FTZ R25, R22, R11 ;  /* 0x0000000b16197220 */ /* 0x000fe20000410000 */
[----:B------:R-:W-:-:S03]  /*16d0*/  FMUL.FTZ R9, R11, 0.5 ;  /* 0x3f0000000b097820 */ /* 0x000fc60000410000 */
[----:B------:R-:W-:-:S04]  /*16e0*/  FFMA R8, -R25, R25, R22 ;  /* 0x0000001919087223 */ /* 0x000fc80000000116 */
[----:B------:R-:W-:-:S07]  /*16f0*/  FFMA R25, R8, R9, R25 ;  /* 0x0000000908197223 */ /* 0x000fce0000000019 */
.L_x_182:
[----:B------:R-:W-:Y:S05]  /*1700*/  BSYNC.RECONVERGENT B0 ;  /* 0x0000000000007941 */ /* 0x000fea0003800200 */
.L_x_180:
        /* <DEDUP_REMOVED lines=13> */
.L_x_184:
[----:B------:R-:W-:Y:S05]  /*17e0*/  BSYNC.RECONVERGENT B3 ;  /* 0x0000000000037941 */ /* 0x000fea0003800200 */
.L_x_183:
[----:B------:R-:W1:Y:S01]  /*17f0*/  S2UR UR6, SR_CgaCtaId ;  /* 0x00000000000679c3 */ /* 0x000e620000008800 */
[----:B------:R-:W2:Y:S01]  /*1800*/  F2I.TRUNC.NTZ R9, R9 ;  /* 0x0000000900097305 */ /* 0x000ea2000020f100 */
[----:B------:R-:W-:Y:S02]  /*1810*/  UMOV UR5, 0x400 ;  /* 0x0000040000057882 */ /* 0x000fe40000000000 */
[----:B-1----:R-:W-:-:S06]  /*1820*/  ULEA UR5, UR6, UR5, 0x18 ;  /* 0x0000000506057291 */ /* 0x002fcc000f8ec0ff */
[----:B--2---:R-:W-:-:S07]  /*1830*/  LEA R19, R9, UR5, 0x3 ;  /* 0x0000000509137c11 */ /* 0x004fce000f8e18ff */
.L_x_185:
[----:B------:R-:W1:Y:S02]  /*1840*/  LDS.64 R8, [R19] ;  /* 0x0000000013087984 */ /* 0x000e640000000a00 */
[----:B-1----:R-:W-:-:S05]  /*1850*/  IADD3 R10, P0, PT, R8, 0x1, RZ ;  /* 0x00000001080a7810 */ /* 0x002fca0007f1e0ff */
[----:B------:R-:W-:-:S07]  /*1860*/  IMAD.X R11, RZ, RZ, R9, P0 ;  /* 0x000000ffff0b7224 */ /* 0x000fce00000e0609 */
[----:B------:R-:W1:Y:S02]  /*1870*/  ATOMS.CAST.SPIN.64 P0, [R19], R8, R10 ;  /* 0x000000081300758d */ /* 0x000e64000180040a */
[----:B-1----:R-:W-:Y:S05]  /*1880*/  @!P0 BRA `(.L_x_185) ;  /* 0xfffffffc00ec8947 */ /* 0x002fea000383ffff */
.L_x_179:
[----:B------:R-:W-:Y:S05]  /*1890*/  BSYNC.RECONVERGENT B2 ;  /* 0x0000000000027941 */ /* 0x000fea0003800200 */
.L_x_163:
[----:B------:R-:W1:Y:S02]  /*18a0*/  LDCU UR5, c[0x0][0x388] ;  /* 0x00007100ff0577ac */ /* 0x000e640008000800 */
[----:B-1----:R-:W-:-:S04]  /*18b0*/  IADD3 R8, PT, PT, -R18, UR5, RZ ;  /* 0x0000000512087c10 */ /* 0x002fc8000fffe1ff */
[----:B------:R-:W-:-:S13]  /*18c0*/  ISETP.GE.AND P0, PT, R8, 0x1, PT ;  /* 0x000000010800780c */ /* 0x000fda0003f06270 */
[----:B------:R-:W-:Y:S05]  /*18d0*/  @!P0 BRA `(.L_x_186) ;  /* 0x0000001400a08947 */ /* 0x000fea0003800000 */
[----:B------:R-:W-:-:S04]  /*18e0*/  IADD3 R18, PT, PT, R18, -UR5, RZ ;  /* 0x8000000512127c10 */ /* 0x000fc8000fffe0ff */
[----:B------:R-:W-:Y:S01]  /*18f0*/  ISETP.GT.U32.AND P0, PT, R18, -0x4, PT ;  /* 0xfffffffc1200780c */ /* 0x000fe20003f04070 */
[----:B------:R-:W-:-:S12]  /*1900*/  HFMA2 R18, -RZ, RZ, 0, 0 ;  /* 0x00000000ff127431 */ /* 0x000fd800000001ff */
[----:B------:R-:W-:Y:S05]  /*1910*/  @P0 BRA `(.L_x_187) ;  /* 0x0000000c00080947 */ /* 0x000fea0003800000 */
[----:B------:R-:W-:Y:S02]  /*1920*/  LOP3.LUT R18, R7, 0xfffffffc, RZ, 0xc0, !PT ;  /* 0xfffffffc07127812 */ /* 0x000fe400078ec0ff */
[----:B------:R-:W-:-:S07]  /*1930*/  MOV R19, RZ ;  /* 0x000000ff00137202 */ /* 0x000fce0000000f00 */
.L_x_216:
[----:B------:R-:W-:-:S05]  /*1940*/  IMAD.WIDE.U32 R28, R19, 0xc, R20 ;  /* 0x0000000c131c7825 */ /* 0x000fca00078e0014 */
[----:B------:R-:W2:Y:S04]  /*1950*/  LDG.E R8, desc[UR8][R28.64+0x4] ;  /* 0x000004081c087981 */ /* 0x000ea8000c1e1900 */
[----:B------:R-:W3:Y:S04]  /*1960*/  LDG.E R9, desc[UR8][R28.64] ;  /* 0x000000081c097981 */ /* 0x000ee8000c1e1900 */
[----:B------:R-:W4:Y:S01]  /*1970*/  LDG.E R11, desc[UR8][R28.64+0x8] ;  /* 0x000008081c0b7981 */ /* 0x000f22000c1e1900 */
[----:B------:R-:W-:Y:S01]  /*1980*/  IADD3 R19, PT, PT, R19, 0x4, RZ ;  /* 0x0000000413137810 */ /* 0x000fe20007ffe0ff */
[----:B------:R-:W-:Y:S05]  /*1990*/  YIELD ;  /* 0x0000000000007946 */ /* 0x000fea0003800000 */
[----:B------:R-:W-:Y:S01]  /*19a0*/  BSSY.RECONVERGENT B0, `(.L_x_188) ;  /* 0x0000014000007945 */ /* 0x000fe20003800200 */
[----:B------:R-:W-:Y:S01]  /*19b0*/  ISETP.NE.AND P3, PT, R19, R18, PT ;  /* 0x000000121300720c */ /* 0x000fe20003f65270 */
        /* <DEDUP_REMOVED lines=14> */
.L_x_189:
[----:B------:R-:W-:Y:S01]  /*1aa0*/  FMUL.FTZ R25, R10, R9 ;  /* 0x000000090a197220 */ /* 0x000fe20000410000 */
[----:B------:R-:W-:-:S03]  /*1ab0*/  FMUL.FTZ R9, R9, 0.5 ;  /* 0x3f00000009097820 */ /* 0x000fc60000410000 */
[----:B------:R-:W-:-:S04]  /*1ac0*/  FFMA R8, -R25, R25, R10 ;  /* 0x0000001919087223 */ /* 0x000fc8000000010a */
[----:B------:R-:W-:-:S07]  /*1ad0*/  FFMA R25, R8, R9, R25 ;  /* 0x0000000908197223 */ /* 0x000fce0000000019 */
.L_x_190:
[----:B------:R-:W-:Y:S05]  /*1ae0*/  BSYNC.RECONVERGENT B0 ;  /* 0x0000000000007941 */ /* 0x000fea0003800200 */
.L_x_188:
        /* <DEDUP_REMOVED lines=13> */
.L_x_192:
[----:B------:R-:W-:Y:S05]  /*1bc0*/  BSYNC.RECONVERGENT B2 ;  /* 0x0000000000027941 */ /* 0x000fea0003800200 */
.L_x_191:
[----:B------:R-:W1:Y:S01]  /*1bd0*/  S2R R11, SR_CgaCtaId ;  /* 0x00000000000b7919 */ /* 0x000e620000008800 */
[----:B------:R-:W2:Y:S01]  /*1be0*/  F2I.TRUNC.NTZ R9, R9 ;  /* 0x0000000900097305 */ /* 0x000ea2000020f100 */
[----:B------:R-:W-:Y:S01]  /*1bf0*/  MOV R22, 0x400 ;  /* 0x0000040000167802 */ /* 0x000fe20000000f00 */
[----:B------:R-:W-:Y:S03]  /*1c00*/  BSSY.RECONVERGENT B0, `(.L_x_193) ;  /* 0x0000008000007945 */ /* 0x000fe60003800200 */
[----:B-1----:R-:W-:-:S05]  /*1c10*/  LEA R22, R11, R22, 0x18 ;  /* 0x000000160b167211 */ /* 0x002fca00078ec0ff */
[----:B--2---:R-:W-:-:S07]  /*1c20*/  IMAD R23, R9, 0x8, R22 ;  /* 0x0000000809177824 */ /* 0x004fce00078e0216 */
.L_x_194:
[----:B------:R-:W1:Y:S02]  /*1c30*/  LDS.64 R8, [R23] ;  /* 0x0000000017087984 */ /* 0x000e640000000a00 */
[----:B-1----:R-:W-:-:S04]  /*1c40*/  IADD3 R10, P0, PT, R8, 0x1, RZ ;  /* 0x00000001080a7810 */ /* 0x002fc80007f1e0ff */
[----:B------:R-:W-:-:S08]  /*1c50*/  IADD3.X R11, PT, PT, RZ, R9, RZ, P0, !PT ;  /* 0x00000009ff0b7210 */ /* 0x000fd000007fe4ff */
[----:B------:R-:W1:Y:S02]  /*1c60*/  ATOMS.CAST.SPIN.64 P0, [R23], R8, R10 ;  /* 0x000000081700758d */ /* 0x000e64000180040a */
[----:B-1----:R-:W-:Y:S05]  /*1c70*/  @!P0 BRA `(.L_x_194) ;  /* 0xfffffffc00ec8947 */ /* 0x002fea000383ffff */
[----:B------:R-:W-:Y:S05]  /*1c80*/  BSYNC.RECONVERGENT B0 ;  /* 0x0000000000007941 */ /* 0x000fea0003800200 */
.L_x_193:
        /* <DEDUP_REMOVED lines=18> */
.L_x_196:
[----:B------:R-:W-:Y:S01]  /*1db0*/  FMUL.FTZ R25, R10, R9 ;  /* 0x000000090a197220 */ /* 0x000fe20000410000 */
[----:B------:R-:W-:-:S03]  /*1dc0*/  FMUL.FTZ R9, R9, 0.5 ;  /* 0x3f00000009097820 */ /* 0x000fc60000410000 */
[----:B------:R-:W-:-:S04]  /*1dd0*/  FFMA R8, -R25, R25, R10 ;  /* 0x0000001919087223 */ /* 0x000fc8000000010a */
[----:B------:R-:W-:-:S07]  /*1de0*/  FFMA R25, R8, R9, R25 ;  /* 0x0000000908197223 */ /* 0x000fce0000000019 */
.L_x_197:
[----:B------:R-:W-:Y:S05]  /*1df0*/  BSYNC.RECONVERGENT B0 ;  /* 0x0000000000007941 */ /* 0x000fea0003800200 */
.L_x_195:
        /* <DEDUP_REMOVED lines=13> */
.L_x_199:
[----:B------:R-:W-:Y:S05]  /*1ed0*/  BSYNC.RECONVERGENT B2 ;  /* 0x0000000000027941 */ /* 0x000fea0003800200 */
.L_x_198:
[----:B------:R-:W1:Y:S01]  /*1ee0*/  F2I.TRUNC.NTZ R9, R9 ;  /* 0x0000000900097305 */ /* 0x000e62000020f100 */
[----:B------:R-:W-:Y:S01]  /*1ef0*/  BSSY.RECONVERGENT B0, `(.L_x_200) ;  /* 0x0000007000007945 */ /* 0x000fe20003800200 */
[----:B-1----:R-:W-:-:S07]  /*1f00*/  LEA R23, R9, R22, 0x3 ;  /* 0x0000001609177211 */ /* 0x002fce00078e18ff */
.L_x_201:
[----:B------:R-:W1:Y:S02]  /*1f10*/  LDS.64 R8, [R23] ;  /* 0x0000000017087984 */ /* 0x000e640000000a00 */
[----:B-1----:R-:W-:-:S04]  /*1f20*/  IADD3 R10, P0, PT, R8, 0x1, RZ ;  /* 0x00000001080a7810 */ /* 0x002fc80007f1e0ff */
[----:B------:R-:W-:-:S08]  /*1f30*/  IADD3.X R11, PT, PT, RZ, R9, RZ, P0, !PT ;  /* 0x00000009ff0b7210 */ /* 0x000fd000007fe4ff */
[----:B------:R-:W1:Y:S02]  /*1f40*/  ATOMS.CAST.SPIN.64 P0, [R23], R8, R10 ;  /* 0x000000081700758d */ /* 0x000e64000180040a */
[----:B-1----:R-:W-:Y:S05]  /*1f50*/  @!P0 BRA `(.L_x_201) ;  /* 0xfffffffc00ec8947 */ /* 0x002fea000383ffff */
[----:B------:R-:W-:Y:S05]  /*1f60*/  BSYNC.RECONVERGENT B0 ;  /* 0x0000000000007941 */ /* 0x000fea0003800200 */
.L_x_200:
        /* <DEDUP_REMOVED lines=18> */
.L_x_203:
[----:B------:R-:W-:Y:S01]  /*2090*/  FMUL.FTZ R25, R10, R9 ;  /* 0x000000090a197220 */ /* 0x000fe20000410000 */
[----:B------:R-:W-:-:S03]  /*20a0*/  FMUL.FTZ R9, R9, 0.5 ;  /* 0x3f00000009097820 */ /* 0x000fc60000410000 */
[----:B------:R-:W-:-:S04]  /*20b0*/  FFMA R8, -R25, R25, R10 ;  /* 0x0000001919087223 */ /* 0x000fc8000000010a */
[----:B------:R-:W-:-:S07]  /*20c0*/  FFMA R25, R8, R9, R25 ;  /* 0x0000000908197223 */ /* 0x000fce0000000019 */
.L_x_204:
[----:B------:R-:W-:Y:S05]  /*20d0*/  BSYNC.RECONVERGENT B0 ;  /* 0x0000000000007941 */ /* 0x000fea0003800200 */
.L_x_202:
        /* <DEDUP_REMOVED lines=13> */
.L_x_206:
[----:B------:R-:W-:Y:S05]  /*21b0*/  BSYNC.RECONVERGENT B2 ;  /* 0x0000000000027941 */ /* 0x000fea0003800200 */
.L_x_205:
[----:B------:R-:W1:Y:S01]  /*21c0*/  F2I.TRUNC.NTZ R9, R9 ;  /* 0x0000000900097305 */ /* 0x000e62000020f100 */
[----:B------:R-:W-:Y:S01]  /*21d0*/  BSSY.RECONVERGENT B0, `(.L_x_207) ;  /* 0x0000007000007945 */ /* 0x000fe20003800200 */
[----:B-1----:R-:W-:-:S07]  /*21e0*/  LEA R23, R9, R22, 0x3 ;  /* 0x0000001609177211 */ /* 0x002fce00078e18ff */
.L_x_208:
[----:B------:R-:W1:Y:S02]  /*21f0*/  LDS.64 R8, [R23] ;  /* 0x0000000017087984 */ /* 0x000e640000000a00 */
[----:B-1----:R-:W-:-:S04]  /*2200*/  IADD3 R10, P0, PT, R8, 0x1, RZ ;  /* 0x00000001080a7810 */ /* 0x002fc80007f1e0ff */
[----:B------:R-:W-:-:S08]  /*2210*/  IADD3.X R11, PT, PT, RZ, R9, RZ, P0, !PT ;  /* 0x00000009ff0b7210 */ /* 0x000fd000007fe4ff */
[----:B------:R-:W1:Y:S02]  /*2220*/  ATOMS.CAST.SPIN.64 P0, [R23], R8, R10 ;  /* 0x000000081700758d */ /* 0x000e64000180040a */
[----:B-1----:R-:W-:Y:S05]  /*2230*/  @!P0 BRA `(.L_x_208) ;  /* 0xfffffffc00ec8947 */ /* 0x002fea000383ffff */
[----:B------:R-:W-:Y:S05]  /*2240*/  BSYNC.RECONVERGENT B0 ;  /* 0x0000000000007941 */ /* 0x000fea0003800200 */
.L_x_207:
        /* <DEDUP_REMOVED lines=18> */
.L_x_210:
[----:B------:R-:W-:Y:S01]  /*2370*/  FMUL.FTZ R25, R10, R9 ;  /* 0x000000090a197220 */ /* 0x000fe20000410000 */
[----:B------:R-:W-:-:S03]  /*2380*/  FMUL.FTZ R9, R9, 0.5 ;  /* 0x3f00000009097820 */ /* 0x000fc60000410000 */
[----:B------:R-:W-:-:S04]  /*2390*/  FFMA R8, -R25, R25, R10 ;  /* 0x0000001919087223 */ /* 0x000fc8000000010a */
[----:B------:R-:W-:-:S07]  /*23a0*/  FFMA R25, R8, R9, R25 ;  /* 0x0000000908197223 */ /* 0x000fce0000000019 */
.L_x_211:
[----:B------:R-:W-:Y:S05]  /*23b0*/  BSYNC.RECONVERGENT B0 ;  /* 0x0000000000007941 */ /* 0x000fea0003800200 */
.L_x_209:
        /* <DEDUP_REMOVED lines=13> */
.L_x_213:
[----:B------:R-:W-:Y:S05]  /*2490*/  BSYNC.RECONVERGENT B2 ;  /* 0x0000000000027941 */ /* 0x000fea0003800200 */
.L_x_212:
[----:B------:R-:W1:Y:S01]  /*24a0*/  F2I.TRUNC.NTZ R9, R9 ;  /* 0x0000000900097305 */ /* 0x000e62000020f100 */
[----:B------:R-:W-:Y:S01]  /*24b0*/  BSSY.RECONVERGENT B0, `(.L_x_214) ;  /* 0x0000007000007945 */ /* 0x000fe20003800200 */
[----:B-1----:R-:W-:-:S07]  /*24c0*/  LEA R23, R9, R22, 0x3 ;  /* 0x0000001609177211 */ /* 0x002fce00078e18ff */
.L_x_215:
[----:B------:R-:W1:Y:S02]  /*24d0*/  LDS.64 R8, [R23] ;  /* 0x0000000017087984 */ /* 0x000e640000000a00 */
[----:B-1----:R-:W-:-:S05]  /*24e0*/  IADD3 R10, P0, PT, R8, 0x1, RZ ;  /* 0x00000001080a7810 */ /* 0x002fca0007f1e0ff */
[----:B------:R-:W-:-:S07]  /*24f0*/  IMAD.X R11, RZ, RZ, R9, P0 ;  /* 0x000000ffff0b7224 */ /* 0x000fce00000e0609 */
[----:B------:R-:W1:Y:S02]  /*2500*/  ATOMS.CAST.SPIN.64 P0, [R23], R8, R10 ;  /* 0x000000081700758d */ /* 0x000e64000180040a */
[----:B-1----:R-:W-:Y:S05]  /*2510*/  @!P0 BRA `(.L_x_215) ;  /* 0xfffffffc00ec8947 */ /* 0x002fea000383ffff */
[----:B------:R-:W-:Y:S05]  /*2520*/  BSYNC.RECONVERGENT B0 ;  /* 0x0000000000007941 */ /* 0x000fea0003800200 */
.L_x_214:
[----:B------:R-:W-:Y:S05]  /*2530*/  @P3 BRA `(.L_x_216) ;  /* 0xfffffff400003947 */ /* 0x000fea000383ffff */
.L_x_187:
[----:B------:R-:W-:Y:S01]  /*2540*/  LOP3.LUT P0, RZ, R7, 0x3, RZ, 0xc0, !PT ;  /* 0x0000000307ff7812 */ /* 0x000fe2000780c0ff */
[----:B------:R-:W-:-:S12]  /*2550*/  BSSY.RECONVERGENT B2, `(.L_x_186) ;  /* 0x00000a0000027945 */ /* 0x000fd80003800200 */
[----:B------:R-:W-:Y:S05]  /*2560*/  @!P0 BRA `(.L_x_217) ;  /* 0x0000000800788947 */ /* 0x000fea0003800000 */
[----:B------:R-:W-:Y:S01]  /*2570*/  PRMT R8, R0, 0x9910, RZ ;  /* 0x0000991000087816 */ /* 0x000fe200000000ff */
[----:B------:R-:W1:Y:S01]  /*2580*/  LDCU UR5, c[0x0][0x388] ;  /* 0x00007100ff0577ac */ /* 0x000e620008000800 */
[----:B------:R-:W-:-:S05]  /*2590*/  PRMT R9, R6, 0x9910, RZ ;  /* 0x0000991006097816 */ /* 0x000fca00000000ff */
[----:B------:R-:W-:-:S05]  /*25a0*/  IMAD R8, R8, R9, RZ ;  /* 0x0000000908087224 */ /* 0x000fca00078e02ff */
[----:B------:R-:W-:-:S04]  /*25b0*/  IADD3 R8, PT, PT, RZ, -R8, RZ ;  /* 0x80000008ff087210 */ /* 0x000fc80007ffe0ff */
[----:B------:R-:W-:-:S04]  /*25c0*/  PRMT R19, R8, 0x7710, RZ ;  /* 0x0000771008137816 */ /* 0x000fc800000000ff */
[----:B-1----:R-:W-:-:S04]  /*25d0*/  IADD3 R19, PT, PT, R19, UR5, RZ ;  /* 0x0000000513137c10 */ /* 0x002fc8000fffe0ff */
[----:B------:R-:W-:-:S04]  /*25e0*/  LOP3.LUT R8, R19, 0x3, RZ, 0xc0, !PT ;  /* 0x0000000313087812 */ /* 0x000fc800078ec0ff */
        /* <DEDUP_REMOVED lines=21> */
.L_x_220:
[----:B------:R-:W-:Y:S01]  /*2740*/  FMUL.FTZ R25, R10, R9 ;  /* 0x000000090a197220 */ /* 0x000fe20000410000 */
[----:B------:R-:W-:-:S03]  /*2750*/  FMUL.FTZ R9, R9, 0.5 ;  /* 0x3f00000009097820 */ /* 0x000fc60000410000 */
[----:B------:R-:W-:-:S04]  /*2760*/  FFMA R8, -R25, R25, R10 ;  /* 0x0000001919087223 */ /* 0x000fc8000000010a */
[----:B------:R-:W-:-:S07]  /*2770*/  FFMA R25, R8, R9, R25 ;  /* 0x0000000908197223 */ /* 0x000fce0000000019 */
.L_x_221:
[----:B------:R-:W-:Y:S05]  /*2780*/  BSYNC.RECONVERGENT B0 ;  /* 0x0000000000007941 */ /* 0x000fea0003800200 */
.L_x_219:
        /* <DEDUP_REMOVED lines=13> */
.L_x_223:
[----:B------:R-:W-:Y:S05]  /*2860*/  BSYNC.RECONVERGENT B3 ;  /* 0x0000000000037941 */ /* 0x000fea0003800200 */
.L_x_222:
[----:B------:R-:W1:Y:S01]  /*2870*/  S2R R11, SR_CgaCtaId ;  /* 0x00000000000b7919 */ /* 0x000e620000008800 */
[----:B------:R-:W2:Y:S01]  /*2880*/  F2I.TRUNC.NTZ R9, R9 ;  /* 0x0000000900097305 */ /* 0x000ea2000020f100 */
[----:B------:R-:W-:Y:S01]  /*2890*/  MOV R22, 0x400 ;  /* 0x0000040000167802 */ /* 0x000fe20000000f00 */
[----:B------:R-:W-:Y:S03]  /*28a0*/  BSSY.RECONVERGENT B0, `(.L_x_224) ;  /* 0x0000008000007945 */ /* 0x000fe60003800200 */
[----:B-1----:R-:W-:-:S04]  /*28b0*/  LEA R22, R11, R22, 0x18 ;  /* 0x000000160b167211 */ /* 0x002fc800078ec0ff */
[----:B--2---:R-:W-:-:S07]  /*28c0*/  LEA R23, R9, R22, 0x3 ;  /* 0x0000001609177211 */ /* 0x004fce00078e18ff */
.L_x_225:
[----:B------:R-:W1:Y:S02]  /*28d0*/  LDS.64 R8, [R23] ;  /* 0x0000000017087984 */ /* 0x000e640000000a00 */
[----:B-1----:R-:W-:-:S04]  /*28e0*/  IADD3 R10, P0, PT, R8, 0x1, RZ ;  /* 0x00000001080a7810 */ /* 0x002fc80007f1e0ff */
[----:B------:R-:W-:-:S08]  /*28f0*/  IADD3.X R11, PT, PT, RZ, R9, RZ, P0, !PT ;  /* 0x00000009ff0b7210 */ /* 0x000fd000007fe4ff */
[----:B------:R-:W1:Y:S02]  /*2900*/  ATOMS.CAST.SPIN.64 P0, [R23], R8, R10 ;  /* 0x000000081700758d */ /* 0x000e64000180040a */
[----:B-1----:R-:W-:Y:S05]  /*2910*/  @!P0 BRA `(.L_x_225) ;  /* 0xfffffffc00ec8947 */ /* 0x002fea000383ffff */
[----:B------:R-:W-:Y:S05]  /*2920*/  BSYNC.RECONVERGENT B0 ;  /* 0x0000000000007941 */ /* 0x000fea0003800200 */
.L_x_224:
        /* <DEDUP_REMOVED lines=18> */
.L_x_227:
[----:B------:R-:W-:Y:S01]  /*2a50*/  FMUL.FTZ R25, R10, R9 ;  /* 0x000000090a197220 */ /* 0x000fe20000410000 */
[----:B------:R-:W-:-:S03]  /*2a60*/  FMUL.FTZ R9, R9, 0.5 ;  /* 0x3f00000009097820 */ /* 0x000fc60000410000 */
[----:B------:R-:W-:-:S04]  /*2a70*/  FFMA R8, -R25, R25, R10 ;  /* 0x0000001919087223 */ /* 0x000fc8000000010a */
[----:B------:R-:W-:-:S07]  /*2a80*/  FFMA R25, R8, R9, R25 ;  /* 0x0000000908197223 */ /* 0x000fce0000000019 */
.L_x_228:
[----:B------:R-:W-:Y:S05]  /*2a90*/  BSYNC.RECONVERGENT B0 ;  /* 0x0000000000007941 */ /* 0x000fea0003800200 */
.L_x_226:
        /* <DEDUP_REMOVED lines=13> */
.L_x_230:
[----:B------:R-:W-:Y:S05]  /*2b70*/  BSYNC.RECONVERGENT B3 ;  /* 0x0000000000037941 */ /* 0x000fea0003800200 */
.L_x_229:
[----:B------:R-:W1:Y:S01]  /*2b80*/  F2I.TRUNC.NTZ R9, R9 ;  /* 0x0000000900097305 */ /* 0x000e62000020f100 */
[----:B------:R-:W-:Y:S01]  /*2b90*/  BSSY.RECONVERGENT B0, `(.L_x_231) ;  /* 0x0000007000007945 */ /* 0x000fe20003800200 */
[----:B-1----:R-:W-:-:S07]  /*2ba0*/  LEA R23, R9, R22, 0x3 ;  /* 0x0000001609177211 */ /* 0x002fce00078e18ff */
.L_x_232:
[----:B------:R-:W1:Y:S02]  /*2bb0*/  LDS.64 R8, [R23] ;  /* 0x0000000017087984 */ /* 0x000e640000000a00 */
[----:B-1----:R-:W-:-:S04]  /*2bc0*/  IADD3 R10, P0, PT, R8, 0x1, RZ ;  /* 0x00000001080a7810 */ /* 0x002fc80007f1e0ff */
[----:B------:R-:W-:-:S08]  /*2bd0*/  IADD3.X R11, PT, PT, RZ, R9, RZ, P0, !PT ;  /* 0x00000009ff0b7210 */ /* 0x000fd000007fe4ff */
[----:B------:R-:W1:Y:S02]  /*2be0*/  ATOMS.CAST.SPIN.64 P0, [R23], R8, R10 ;  /* 0x000000081700758d */ /* 0x000e64000180040a */
[----:B-1----:R-:W-:Y:S05]  /*2bf0*/  @!P0 BRA `(.L_x_232) ;  /* 0xfffffffc00ec8947 */ /* 0x002fea000383ffff */
[----:B------:R-:W-:Y:S05]  /*2c00*/  BSYNC.RECONVERGENT B0 ;  /* 0x0000000000007941 */ /* 0x000fea0003800200 */
.L_x_231:
[----:B------:R-:W-:-:S07]  /*2c10*/  IADD3 R18, PT, PT, R18, 0x2, RZ ;  /* 0x0000000212127810 */ /* 0x000fce0007ffe0ff */
.L_x_218:
        /* <DEDUP_REMOVED lines=22> */
.L_x_234:
[----:B------:R-:W-:Y:S01]  /*2d80*/  FMUL.FTZ R25, R10, R9 ;  /* 0x000000090a197220 */ /* 0x000fe20000410000 */
[----:B------:R-:W-:-:S03]  /*2d90*/  FMUL.FTZ R9, R9, 0.5 ;  /* 0x3f00000009097820 */ /* 0x000fc60000410000 */
[----:B------:R-:W-:-:S04]  /*2da0*/  FFMA R8, -R25, R25, R10 ;  /* 0x0000001919087223 */ /* 0x000fc8000000010a */
[----:B------:R-:W-:-:S07]  /*2db0*/  FFMA R25, R8, R9, R25 ;  /* 0x0000000908197223 */ /* 0x000fce0000000019 */
.L_x_235:
[----:B------:R-:W-:Y:S05]  /*2dc0*/  BSYNC.RECONVERGENT B0 ;  /* 0x0000000000007941 */ /* 0x000fea0003800200 */
.L_x_233:
        /* <DEDUP_REMOVED lines=13> */
.L_x_237:
[----:B------:R-:W-:Y:S05]  /*2ea0*/  BSYNC.RECONVERGENT B3 ;  /* 0x0000000000037941 */ /* 0x000fea0003800200 */
.L_x_236:
[----:B------:R-:W1:Y:S01]  /*2eb0*/  S2UR UR6, SR_CgaCtaId ;  /* 0x00000000000679c3 */ /* 0x000e620000008800 */
[----:B------:R-:W0:Y:S01]  /*2ec0*/  F2I.TRUNC.NTZ R9, R9 ;  /* 0x0000000900097305 */ /* 0x000e22000020f100 */
[----:B------:R-:W-:Y:S02]  /*2ed0*/  UMOV UR5, 0x400 ;  /* 0x0000040000057882 */ /* 0x000fe40000000000 */
[----:B-1----:R-:W-:-:S06]  /*2ee0*/  ULEA UR5, UR6, UR5, 0x18 ;  /* 0x0000000506057291 */ /* 0x002fcc000f8ec0ff */
[----:B0-----:R-:W-:-:S07]  /*2ef0*/  LEA R17, R9, UR5, 0x3 ;  /* 0x0000000509117c11 */ /* 0x001fce000f8e18ff */
.L_x_238:
[----:B------:R-:W0:Y:S02]  /*2f00*/  LDS.64 R8, [R17] ;  /* 0x0000000011087984 */ /* 0x000e240000000a00 */
[----:B0-----:R-:W-:-:S04]  /*2f10*/  IADD3 R10, P0, PT, R8, 0x1, RZ ;  /* 0x00000001080a7810 */ /* 0x001fc80007f1e0ff */
[----:B------:R-:W-:-:S08]  /*2f20*/  IADD3.X R11, PT, PT, RZ, R9, RZ, P0, !PT ;  /* 0x00000009ff0b7210 */ /* 0x000fd000007fe4ff */
[----:B------:R-:W0:Y:S02]  /*2f30*/  ATOMS.CAST.SPIN.64 P0, [R17], R8, R10 ;  /* 0x000000081100758d */ /* 0x000e24000180040a */
[----:B0-----:R-:W-:Y:S05]  /*2f40*/  @!P0 BRA `(.L_x_238) ;  /* 0xfffffffc00ec8947 */ /* 0x001fea000383ffff */
.L_x_217:
[----:B------:R-:W-:Y:S05]  /*2f50*/  BSYNC.RECONVERGENT B2 ;  /* 0x0000000000027941 */ /* 0x000fea0003800200 */
.L_x_186:
[----:B------:R-:W-:Y:S01]  /*2f60*/  VIADD R6, R6, 0x1 ;  /* 0x0000000106067836 */ /* 0x000fe20000000000 */
[----:B------:R-:W-:Y:S01]  /*2f70*/  IADD3 R7, PT, PT, -R0, R7, RZ ;  /* 0x0000000700077210 */ /* 0x000fe20007ffe1ff */
[----:B------:R-:W-:Y:S06]  /*2f80*/  @P2 BRA `(.L_x_239) ;  /* 0xffffffd0009c2947 */ /* 0x000fec000383ffff */
.L_x_132:
[----:B------:R-:W-:Y:S05]  /*2f90*/  WARPSYNC.ALL ;  /* 0x0000000000007948 */ /* 0x000fea0003800000 */
[----:B------:R-:W1:Y:S01]  /*2fa0*/  LDCU UR7, c[0x0][0x3b0] ;  /* 0x00007600ff0777ac */ /* 0x000e620008000800 */
[----:B------:R-:W-:Y:S01]  /*2fb0*/  BAR.SYNC.DEFER_BLOCKING 0x0 ;  /* 0x0000000000007b1d */ /* 0x000fe20000010000 */
[----:B-1----:R-:W-:-:S13]  /*2fc0*/  ISETP.GE.AND P0, PT, R15, UR7, PT ;  /* 0x000000070f007c0c */ /* 0x002fda000bf06270 */
[----:B------:R-:W-:Y:S05]  /*2fd0*/  @P0 EXIT ;  /* 0x000000000000094d */ /* 0x000fea0003800000 */
[----:B------:R-:W1:Y:S01]  /*2fe0*/  S2UR UR6, SR_CgaCtaId ;  /* 0x00000000000679c3 */ /* 0x000e620000008800 */
[----:B------:R-:W-:Y:S01]  /*2ff0*/  UMOV UR5, 0x400 ;  /* 0x0000040000057882 */ /* 0x000fe20000000000 */
[----:B------:R-:W2:Y:S01]  /*3000*/  LDCU.64 UR10, c[0x0][0x3a8] ;  /* 0x00007500ff0a77ac */ /* 0x000ea20008000a00 */
[----:B------:R-:W-:Y:S02]  /*3010*/  UIMAD UR4, UR4, UR7, URZ ;  /* 0x00000007040472a4 */ /* 0x000fe4000f8e02ff */
[----:B-12---:R-:W-:-:S12]  /*3020*/  ULEA UR5, UR6, UR5, 0x18 ;  /* 0x0000000506057291 */ /* 0x006fd8000f8ec0ff */
.L_x_240:
[----:B-1---5:R-:W-:-:S04]  /*3030*/  IADD3 R2, P0, PT, R15, UR4, RZ ;  /* 0x000000040f027c10 */ /* 0x022fc8000ff1e0ff */
[----:B------:R-:W-:Y:S02]  /*3040*/  LEA.HI.X.SX32 R3, R15, RZ, 0x1, P0 ;  /* 0x000000ff0f037211 */ /* 0x000fe400000f0eff */
[----:B------:R-:W-:-:S04]  /*3050*/  LEA R4, P0, R2, UR10, 0x3 ;  /* 0x0000000a02047c11 */ /* 0x000fc8000f8018ff */
[----:B------:R-:W-:-:S05]  /*3060*/  LEA.HI.X R5, R2, UR11, R3, 0x3, P0 ;  /* 0x0000000b02057c11 */ /* 0x000fca00080f1c03 */
[----:B------:R-:W2:Y:S01]  /*3070*/  LDG.E.64 R6, desc[UR8][R4.64] ;  /* 0x0000000804067981 */ /* 0x000ea2000c1e1b00 */
[----:B------:R-:W-:Y:S02]  /*3080*/  LEA R8, R15, UR5, 0x3 ;  /* 0x000000050f087c11 */ /* 0x000fe4000f8e18ff */
[----:B------:R-:W-:-:S03]  /*3090*/  IADD3 R15, PT, PT, R0, R15, RZ ;  /* 0x0000000f000f7210 */ /* 0x000fc60007ffe0ff */
[----:B------:R-:W2:Y:S02]  /*30a0*/  LDS.64 R2, [R8] ;  /* 0x0000000008027984 */ /* 0x000ea40000000a00 */
[----:B--2---:R-:W-:-:S04]  /*30b0*/  IADD3 R2, P0, PT, R2, R6, RZ ;  /* 0x0000000602027210 */ /* 0x004fc80007f1e0ff */
[----:B------:R-:W-:Y:S02]  /*30c0*/  IADD3.X R3, PT, PT, R3, R7, RZ, P0, !PT ;  /* 0x0000000703037210 */ /* 0x000fe400007fe4ff */
[----:B------:R-:W-:-:S03]  /*30d0*/  ISETP.GE.AND P0, PT, R15, UR7, PT ;  /* 0x000000070f007c0c */ /* 0x000fc6000bf06270 */
[----:B------:R1:W-:Y:S10]  /*30e0*/  STG.E.64 desc[UR8][R4.64], R2 ;  /* 0x0000000204007986 */ /* 0x0003f4000c101b08 */
[----:B------:R-:W-:Y:S05]  /*30f0*/  @!P0 BRA `(.L_x_240) ;  /* 0xfffffffc00cc8947 */ /* 0x000fea000383ffff */
[----:B------:R-:W-:Y:S05]  /*3100*/  EXIT ;  /* 0x000000000000794d */ /* 0x000fea0003800000 */
        .weak           $__internal_2_$__cuda_sm20_sqrt_rn_f32_slowpath
        .type           $__internal_2_$__cuda_sm20_sqrt_rn_f32_slowpath,@function
        .size           $__internal_2_$__cuda_sm20_sqrt_rn_f32_slowpath,($__internal_3_$__cuda_sm3x_div_rn_noftz_f32_slowpath - $__internal_2_$__cuda_sm20_sqrt_rn_f32_slowpath)
$__internal_2_$__cuda_sm20_sqrt_rn_f32_slowpath:
        /* <DEDUP_REMOVED lines=19> */
.L_x_241:
[----:B------:R-:W-:-:S04]  /*3240*/  HFMA2 R9, -RZ, RZ, 0, 0 ;  /* 0x00000000ff097431 */ /* 0x000fc800000001ff */
[----:B------:R-:W-:Y:S05]  /*3250*/  RET.REL.NODEC R8 `(_Z19GPUInterChunkKernelyyfP8atomdescS0_Pyi) ;  /* 0xffffffcc08687950 */ /* 0x000fea0003c3ffff */
        .weak           $__internal_3_$__cuda_sm3x_div_rn_noftz_f32_slowpath
        .type           $__internal_3_$__cuda_sm3x_div_rn_noftz_f32_slowpath,@function
        .size           $__internal_3_$__cuda_sm3x_div_rn_noftz_f32_slowpath,(.L_x_268 - $__internal_3_$__cuda_sm3x_div_rn_noftz_f32_slowpath)
$__internal_3_$__cuda_sm3x_div_rn_noftz_f32_slowpath:
[----:B------:R-:W-:Y:S01]  /*3260*/  SHF.R.U32.HI R27, RZ, 0x17, R17 ;  /* 0x00000017ff1b7819 */ /* 0x000fe20000011611 */
[----:B------:R-:W-:Y:S01]  /*3270*/  BSSY.RECONVERGENT B0, `(.L_x_242) ;  /* 0x0000064000007945 */ /* 0x000fe20003800200 */
[----:B------:R-:W-:Y:S02]  /*3280*/  SHF.R.U32.HI R10, RZ, 0x17, R24 ;  /* 0x00000017ff0a7819 */ /* 0x000fe40000011618 */
[----:B------:R-:W-:Y:S02]  /*3290*/  LOP3.LUT R27, R27, 0xff, RZ, 0xc0, !PT ;  /* 0x000000ff1b1b7812 */ /* 0x000fe400078ec0ff */
[----:B------:R-:W-:Y:S02]  /*32a0*/  LOP3.LUT R10, R10, 0xff, RZ, 0xc0, !PT ;  /* 0x000000ff0a0a7812 */ /* 0x000fe400078ec0ff */
[----:B------:R-:W-:Y:S02]  /*32b0*/  IADD3 R25, PT, PT, R27, -0x1, RZ ;  /* 0xffffffff1b197810 */ /* 0x000fe40007ffe0ff */
[----:B------:R-:W-:Y:S01]  /*32c0*/  MOV R11, R17 ;  /* 0x00000011000b7202 */ /* 0x000fe20000000f00 */
[----:B------:R-:W-:Y:S01]  /*32d0*/  VIADD R9, R10, 0xffffffff ;  /* 0xffffffff0a097836 */ /* 0x000fe20000000000 */
[----:B------:R-:W-:-:S04]  /*32e0*/  ISETP.GT.U32.AND P0, PT, R25, 0xfd, PT ;  /* 0x000000fd1900780c */ /* 0x000fc80003f04070 */
[----:B------:R-:W-:-:S13]  /*32f0*/  ISETP.GT.U32.OR P0, PT, R9, 0xfd, P0 ;  /* 0x000000fd0900780c */ /* 0x000fda0000704470 */
[----:B------:R-:W-:Y:S01]  /*3300*/  @!P0 MOV R26, RZ ;  /* 0x000000ff001a8202 */ /* 0x000fe20000000f00 */
        /* <DEDUP_REMOVED lines=17> */
[----:B------:R-:W-:Y:S02]  /*3420*/  ISETP.GE.AND P0, PT, R9, RZ, PT ;  /* 0x000000ff0900720c */ /* 0x000fe40003f06270 */
[----:B------:R-:W-:-:S11]  /*3430*/  ISETP.GE.AND P1, PT, R25, RZ, PT ;  /* 0x000000ff1900720c */ /* 0x000fd60003f26270 */
[----:B------:R-:W-:Y:S01]  /*3440*/  @P0 MOV R26, RZ ;  /* 0x000000ff001a0202 */ /* 0x000fe20000000f00 */
[----:B------:R-:W-:Y:S01]  /*3450*/  @!P0 FFMA R24, R24, 1.84467440737095516160e+19, RZ ;  /* 0x5f80000018188823 */ /* 0x000fe200000000ff */
[----:B------:R-:W-:Y:S01]  /*3460*/  @!P0 MOV R26, 0xffffffc0 ;  /* 0xffffffc0001a8802 */ /* 0x000fe20000000f00 */
[----:B------:R-:W-:-:S03]  /*3470*/  @!P1 FFMA R11, R17, 1.84467440737095516160e+19, RZ ;  /* 0x5f800000110b9823 */ /* 0x000fc600000000ff */
[----:B------:R-:W-:-:S07]  /*3480*/  @!P1 IADD3 R26, PT, PT, R26, 0x40, RZ ;  /* 0x000000401a1a9810 */ /* 0x000fce0007ffe0ff */
.L_x_243:
[----:B------:R-:W-:Y:S01]  /*3490*/  LEA R9, R27, 0xc0800000, 0x17 ;  /* 0xc08000001b097811 */ /* 0x000fe200078eb8ff */
[----:B------:R-:W-:Y:S01]  /*34a0*/  BSSY.RECONVERGENT B1, `(.L_x_248) ;  /* 0x0000036000017945 */ /* 0x000fe20003800200 */
[----:B------:R-:W-:Y:S02]  /*34b0*/  IADD3 R10, PT, PT, R10, -0x7f, RZ ;  /* 0xffffff810a0a7810 */ /* 0x000fe40007ffe0ff */
[----:B------:R-:W-:Y:S02]  /*34c0*/  IADD3 R11, PT, PT, -R9, R11, RZ ;  /* 0x0000000b090b7210 */ /* 0x000fe40007ffe1ff */
[C---:B------:R-:W-:Y:S01]  /*34d0*/  IADD3 R27, PT, PT, R10.reuse, 0x7f, -R27 ;  /* 0x0000007f0a1b7810 */ /* 0x040fe20007ffe81b */
[----:B------:R-:W-:Y:S01]  /*34e0*/  IMAD R9, R10, -0x800000, R24 ;  /* 0xff8000000a097824 */ /* 0x000fe200078e0218 */
[----:B------:R0:W1:Y:S02]  /*34f0*/  MUFU.RCP R25, R11 ;  /* 0x0000000b00197308 */ /* 0x0000640000001000 */
[----:B------:R-:W-:Y:S01]  /*3500*/  IADD3 R26, PT, PT, R27, R26, RZ ;  /* 0x0000001a1b1a7210 */ /* 0x000fe20007ffe0ff */
[----:B0-----:R-:W-:-:S04]  /*3510*/  FADD.FTZ R11, -R11, -RZ ;  /* 0x800000ff0b0b7221 */ /* 0x001fc80000010100 */
[----:B-1----:R-:W-:-:S04]  /*3520*/  FFMA R10, R25, R11, 1 ;  /* 0x3f800000190a7423 */ /* 0x002fc8000000000b */
[----:B------:R-:W-:-:S04]  /*3530*/  FFMA R10, R25, R10, R25 ;  /* 0x0000000a190a7223 */ /* 0x000fc80000000019 */
[----:B------:R-:W-:-:S04]  /*3540*/  FFMA R24, R9, R10, RZ ;  /* 0x0000000a09187223 */ /* 0x000fc800000000ff */
[----:B------:R-:W-:-:S04]  /*3550*/  FFMA R25, R11, R24, R9 ;  /* 0x000000180b197223 */ /* 0x000fc80000000009 */
[----:B------:R-:W-:-:S04]  /*3560*/  FFMA R24, R10, R25, R24 ;  /* 0x000000190a187223 */ /* 0x000fc80000000018 */
[----:B------:R-:W-:-:S04]  /*3570*/  FFMA R11, R11, R24, R9 ;  /* 0x000000180b0b7223 */ /* 0x000fc80000000009 */
[----:B------:R-:W-:-:S05]  /*3580*/  FFMA R27, R10, R11, R24 ;  /* 0x0000000b0a1b7223 */ /* 0x000fca0000000018 */
[----:B------:R-:W-:-:S04]  /*3590*/  SHF.R.U32.HI R9, RZ, 0x17, R27 ;  /* 0x00000017ff097819 */ /* 0x000fc8000001161b */
[----:B------:R-:W-:-:S05]  /*35a0*/  LOP3.LUT R9, R9, 0xff, RZ, 0xc0, !PT ;  /* 0x000000ff09097812 */ /* 0x000fca00078ec0ff */
[----:B------:R-:W-:-:S05]  /*35b0*/  IMAD.IADD R9, R9, 0x1, R26 ;  /* 0x0000000109097824 */ /* 0x000fca00078e021a */
        /* <DEDUP_REMOVED lines=10> */
[CCC-:B------:R-:W-:Y:S01]  /*3660*/  FFMA.RP R26, R10.reuse, R11.reuse, R24.reuse ;  /* 0x0000000b0a1a7223 */ /* 0x1c0fe20000008018 */
[CCC-:B------:R-:W-:Y:S01]  /*3670*/  FFMA.RM R25, R10.reuse, R11.reuse, R24.reuse ;  /* 0x0000000b0a197223 */ /* 0x1c0fe20000004018 */
[----:B------:R-:W-:Y:S01]  /*3680*/  FFMA.RZ R10, R10, R11, R24 ;  /* 0x0000000b0a0a7223 */ /* 0x000fe2000000c018 */
[C---:B------:R-:W-:Y:S02]  /*3690*/  IADD3 R11, PT, PT, R9.reuse, 0x20, RZ ;  /* 0x00000020090b7810 */ /* 0x040fe40007ffe0ff */
[C---:B------:R-:W-:Y:S02]  /*36a0*/  ISETP.NE.AND P4, PT, R9.reuse, RZ, PT ;  /* 0x000000ff0900720c */ /* 0x040fe40003f85270 */
[----:B------:R-:W-:Y:S02]  /*36b0*/  LOP3.LUT R10, R10, 0x7fffff, RZ, 0xc0, !PT ;  /* 0x007fffff0a0a7812 */ /* 0x000fe400078ec0ff */
[----:B------:R-:W-:Y:S02]  /*36c0*/  ISETP.NE.AND P1, PT, R9, RZ, PT ;  /* 0x000000ff0900720c */ /* 0x000fe40003f25270 */
[----:B------:R-:W-:-:S02]  /*36d0*/  LOP3.LUT R10, R10, 0x800000, RZ, 0xfc, !PT ;  /* 0x008000000a0a7812 */ /* 0x000fc400078efcff */
        /* <DEDUP_REMOVED lines=14> */
.L_x_250:
[----:B------:R-:W-:-:S04]  /*37c0*/  LOP3.LUT R27, R27, 0x80000000, RZ, 0xc0, !PT ;  /* 0x800000001b1b7812 */ /* 0x000fc800078ec0ff */
[----:B------:R-:W-:Y:S01]  /*37d0*/  LOP3.LUT R27, R27, 0x7f800000, RZ, 0xfc, !PT ;  /* 0x7f8000001b1b7812 */ /* 0x000fe200078efcff */
[----:B------:R-:W-:Y:S06]  /*37e0*/  BRA `(.L_x_251) ;  /* 0x0000000000047947 */ /* 0x000fec0003800000 */
.L_x_249:
[----:B------:R-:W-:-:S07]  /*37f0*/  LEA R27, R26, R27, 0x17 ;  /* 0x0000001b1a1b7211 */ /* 0x000fce00078eb8ff */
.L_x_251:
[----:B------:R-:W-:Y:S05]  /*3800*/  BSYNC.RECONVERGENT B1 ;  /* 0x0000000000017941 */ /* 0x000fea0003800200 */
.L_x_248:
[----:B------:R-:W-:Y:S01]  /*3810*/  MOV R9, R27 ;  /* 0x0000001b00097202 */ /* 0x000fe20000000f00 */
[----:B------:R-:W-:Y:S06]  /*3820*/  BRA `(.L_x_252) ;  /* 0x0000000000207947 */ /* 0x000fec0003800000 */
.L_x_247:
[----:B------:R-:W-:-:S04]  /*3830*/  LOP3.LUT R24, R11, 0x80000000, R24, 0x48, !PT ;  /* 0x800000000b187812 */ /* 0x000fc800078e4818 */
[----:B------:R-:W-:Y:S01]  /*3840*/  LOP3.LUT R9, R24, 0x7f800000, RZ, 0xfc, !PT ;  /* 0x7f80000018097812 */ /* 0x000fe200078efcff */
[----:B------:R-:W-:Y:S06]  /*3850*/  BRA `(.L_x_252) ;  /* 0x0000000000147947 */ /* 0x000fec0003800000 */
.L_x_246:
[----:B------:R-:W-:Y:S01]  /*3860*/  LOP3.LUT R9, R11, 0x80000000, R24, 0x48, !PT ;  /* 0x800000000b097812 */ /* 0x000fe200078e4818 */
[----:B------:R-:W-:Y:S06]  /*3870*/  BRA `(.L_x_252) ;  /* 0x00000000000c7947 */ /* 0x000fec0003800000 */
.L_x_245:
[----:B------:R-:W0:Y:S01]  /*3880*/  MUFU.RSQ R9, -QNAN ;  /* 0xffc0000000097908 */ /* 0x000e220000001400 */
[----:B------:R-:W-:Y:S05]  /*3890*/  BRA `(.L_x_252) ;  /* 0x0000000000047947 */ /* 0x000fea0003800000 */
.L_x_244:
[----:B------:R-:W-:-:S07]  /*38a0*/  FADD.FTZ R9, R24, R17 ;  /* 0x0000001118097221 */ /* 0x000fce0000010000 */
.L_x_252:
[----:B------:R-:W-:Y:S05]  /*38b0*/  BSYNC.RECONVERGENT B0 ;  /* 0x0000000000007941 */ /* 0x000fea0003800200 */
.L_x_242:
[----:B------:R-:W-:Y:S01]  /*38c0*/  HFMA2 R11, -RZ, RZ, 0, 0 ;  /* 0x00000000ff0b7431 */ /* 0x000fe200000001ff */
[----:B------:R-:W-:-:S04]  /*38d0*/  MOV R10, R8 ;  /* 0x00000008000a7202 */ /* 0x000fc80000000f00 */
[----:B0-----:R-:W-:Y:S05]  /*38e0*/  RET.REL.NODEC R10 `(_Z19GPUInterChunkKernelyyfP8atomdescS0_Pyi) ;  /* 0xffffffc40ac47950 */ /* 0x001fea0003c3ffff */
.L_x_253:
        /* <DEDUP_REMOVED lines=9> */
.L_x_268:


//--------------------- .text._Z18kernelSumHistogramPyS_iii --------------------------
	.section	.text._Z18kernelSumHistogramPyS_iii,"ax",@progbits
	.align	128
        .global         _Z18kernelSumHistogramPyS_iii
        .type           _Z18kernelSumHistogramPyS_iii,@function
        .size           _Z18kernelSumHistogramPyS_iii,(.L_x_271 - _Z18kernelSumHistogramPyS_iii)
        .other          _Z18kernelSumHistogramPyS_iii,@"STO_CUDA_ENTRY STV_DEFAULT"
_Z18kernelSumHistogramPyS_iii:
.text._Z18kernelSumHistogramPyS_iii:
[----:B------:R-:W-:Y:S08]  /*0000*/  LDC R1, c[0x0][0x37c] ;  /* 0x0000df00ff017b82 */ /* 0x000ff00000000800 */
[----:B------:R-:W0:Y:S01]  /*0010*/  LDC R4, c[0x0][0x398] ;  /* 0x0000e600ff047b82 */ /* 0x000e220000000800 */
[----:B------:R-:W1:Y:S01]  /*0020*/  LDCU UR5, c[0x0][0x394] ;  /* 0x00007280ff0577ac */ /* 0x000e620008000800 */
[----:B------:R-:W-:Y:S01]  /*0030*/  BSSY.RECONVERGENT B0, `(.L_x_254) ;  /* 0x0000182000007945 */ /* 0x000fe20003800200 */
[----:B------:R-:W2:Y:S05]  /*0040*/  LDCU.64 UR6, c[0x0][0x380] ;  /* 0x00007000ff0677ac */ /* 0x000eaa0008000a00 */
[----:B------:R-:W3:Y:S08]  /*0050*/  LDC R9, c[0x0][0x390] ;  /* 0x0000e400ff097b82 */ /* 0x000ef00000000800 */
[----:B------:R-:W4:Y:S01]  /*0060*/  S2UR UR4, SR_CTAID.X ;  /* 0x00000000000479c3 */ /* 0x000f220000002500 */
[----:B0-----:R-:W-:-:S04]  /*0070*/  IABS R5, R4 ;  /* 0x0000000400057213 */ /* 0x001fc80000000000 */
[----:B------:R-:W0:Y:S08]  /*0080*/  I2F.RP R0, R5 ;  /* 0x0000000500007306 */ /* 0x000e300000209400 */
[----:B0-----:R-:W0:Y:S02]  /*0090*/  MUFU.RCP R0, R0 ;  /* 0x0000000000007308 */ /* 0x001e240000001000 */
[----:B0-----:R-:W-:-:S06]  /*00a0*/  VIADD R2, R0, 0xffffffe ;  /* 0x0ffffffe00027836 */ /* 0x001fcc0000000000 */
[----:B------:R0:W5:Y:S02]  /*00b0*/  F2I.FTZ.U32.TRUNC.NTZ R3, R2 ;  /* 0x0000000200037305 */ /* 0x000164000021f000 */
[----:B0-----:R-:W-:Y:S02]  /*00c0*/  IMAD.MOV.U32 R2, RZ, RZ, RZ ;  /* 0x000000ffff027224 */ /* 0x001fe400078e00ff */
[----:B-----5:R-:W-:-:S04]  /*00d0*/  IMAD.MOV R6, RZ, RZ, -R3 ;  /* 0x000000ffff067224 */ /* 0x020fc800078e0a03 */
[----:B------:R-:W-:Y:S01]  /*00e0*/  IMAD R7, R6, R5, RZ ;  /* 0x0000000506077224 */ /* 0x000fe200078e02ff */
[----:B---3--:R-:W-:-:S03]  /*00f0*/  IABS R6, R9 ;  /* 0x0000000900067213 */ /* 0x008fc60000000000 */
[----:B------:R-:W-:Y:S02]  /*0100*/  IMAD.HI.U32 R3, R3, R7, R2 ;  /* 0x0000000703037227 */ /* 0x000fe400078e0002 */
[----:B------:R-:W4:Y:S04]  /*0110*/  S2R R2, SR_TID.X ;  /* 0x0000000000027919 */ /* 0x000f280000002100 */
[----:B------:R-:W-:-:S04]  /*0120*/  IMAD.HI.U32 R3, R3, R6, RZ ;  /* 0x0000000603037227 */ /* 0x000fc800078e00ff */
[----:B------:R-:W-:-:S04]  /*0130*/  IMAD.MOV R0, RZ, RZ, -R3 ;  /* 0x000000ffff007224 */ /* 0x000fc800078e0a03 */
[----:B------:R-:W-:-:S05]  /*0140*/  IMAD R0, R5, R0, R6 ;  /* 0x0000000005007224 */ /* 0x000fca00078e0206 */
[----:B------:R-:W-:-:S13]  /*0150*/  ISETP.GT.U32.AND P1, PT, R5, R0, PT ;  /* 0x000000000500720c */ /* 0x000fda0003f24070 */
[----:B------:R-:W-:Y:S02]  /*0160*/  @!P1 IMAD.IADD R0, R0, 0x1, -R5 ;  /* 0x0000000100009824 */ /* 0x000fe400078e0a05 */
[----:B------:R-:W-:Y:S01]  /*0170*/  @!P1 VIADD R3, R3, 0x1 ;  /* 0x0000000103039836 */ /* 0x000fe20000000000 */
[----:B------:R-:W-:Y:S02]  /*0180*/  ISETP.NE.AND P1, PT, R4, RZ, PT ;  /* 0x000000ff0400720c */ /* 0x000fe40003f25270 */
[----:B------:R-:W-:Y:S02]  /*0190*/  ISETP.GE.U32.AND P0, PT, R0, R5, PT ;  /* 0x000000050000720c */ /* 0x000fe40003f06070 */
[----:B------:R-:W-:Y:S01]  /*01a0*/  LOP3.LUT R0, R9, R4, RZ, 0x3c, !PT ;  /* 0x0000000409007212 */ /* 0x000fe200078e3cff */
[----:B------:R-:W4:Y:S03]  /*01b0*/  LDC R5, c[0x0][0x360] ;  /* 0x0000d800ff057b82 */ /* 0x000f260000000800 */
[----:B------:R-:W-:-:S07]  /*01c0*/  ISETP.GE.AND P2, PT, R0, RZ, PT ;  /* 0x000000ff0000720c */ /* 0x000fce0003f46270 */
[----:B------:R-:W-:-:S06]  /*01d0*/  @P0 VIADD R3, R3, 0x1 ;  /* 0x0000000103030836 */ /* 0x000fcc0000000000 */
[----:B------:R-:W-:Y:S01]  /*01e0*/  @!P2 IMAD.MOV R3, RZ, RZ, -R3 ;  /* 0x000000ffff03a224 */ /* 0x000fe200078e0a03 */
[----:B------:R-:W-:-:S05]  /*01f0*/  @!P1 LOP3.LUT R3, RZ, R4, RZ, 0x33, !PT ;  /* 0x00000004ff039212 */ /* 0x000fca00078e33ff */
[----:B------:R-:W-:-:S04]  /*0200*/  IMAD.MOV R0, RZ, RZ, -R3 ;  /* 0x000000ffff007224 */ /* 0x000fc800078e0a03 */
[----:B------:R-:W-:-:S05]  /*0210*/  IMAD R0, R4, R0, R9 ;  /* 0x0000000004007224 */ /* 0x000fca00078e0209 */
[----:B------:R-:W-:Y:S01]  /*0220*/  ISETP.NE.AND P0, PT, R0, RZ, PT ;  /* 0x000000ff0000720c */ /* 0x000fe20003f05270 */
[----:B----4-:R-:W-:Y:S02]  /*0230*/  IMAD R0, R5, UR4, R2 ;  /* 0x0000000405007c24 */ /* 0x010fe4000f8e0202 */
[----:B------:R-:W-:-:S03]  /*0240*/  VIADD R2, R3, 0x1 ;  /* 0x0000000103027836 */ /* 0x000fc60000000000 */
[----:B-1----:R-:W-:-:S07]  /*0250*/  ISETP.GE.AND P1, PT, R0, UR5, PT ;  /* 0x0000000500007c0c */ /* 0x002fce000bf26270 */
[----:B------:R-:W-:-:S06]  /*0260*/  @!P0 IMAD.MOV R2, RZ, RZ, R3 ;  /* 0x000000ffff028224 */ /* 0x000fcc00078e0203 */
[----:B--2---:R-:W-:Y:S05]  /*0270*/  @P1 BRA `(.L_x_255) ;  /* 0x0000001400741947 */ /* 0x004fea0003800000 */
[----:B------:R-:W0:Y:S01]  /*0280*/  LDCU UR4, c[0x0][0x370] ;  /* 0x00006e00ff0477ac */ /* 0x000e220008000800 */
[----:B------:R-:W1:Y:S01]  /*0290*/  LDC.64 R20, c[0x0][0x358] ;  /* 0x0000d600ff147b82 */ /* 0x000e620000000a00 */
[----:B------:R-:W-:Y:S01]  /*02a0*/  ISETP.NE.AND P0, PT, R2, RZ, PT ;  /* 0x000000ff0200720c */ /* 0x000fe20003f05270 */
[----:B0-----:R-:W-:-:S12]  /*02b0*/  IMAD R3, R5, UR4, RZ ;  /* 0x0000000405037c24 */ /* 0x001fd8000f8e02ff */
[----:B------:R-:W-:Y:S05]  /*02c0*/  @P0 BRA `(.L_x_256) ;  /* 0x0000000000240947 */ /* 0x000fea0003800000 */
[----:B------:R-:W0:Y:S02]  /*02d0*/  LDC.64 R6, c[0x0][0x388] ;  /* 0x0000e200ff067b82 */ /* 0x000e240000000a00 */
.L_x_257:
[----:B0-2---:R-:W-:Y:S01]  /*02e0*/  IMAD.WIDE R4, R0, 0x8, R6 ;  /* 0x0000000800047825 */ /* 0x005fe200078e0206 */
[----:B-1----:R-:W-:Y:S02]  /*02f0*/  R2UR UR8, R20 ;  /* 0x00000000140872ca */ /* 0x002fe400000e0000 */
[----:B------:R-:W-:Y:S01]  /*0300*/  R2UR UR9, R21 ;  /* 0x00000000150972ca */ /* 0x000fe200000e0000 */
[----:B------:R-:W-:-:S05]  /*0310*/  IMAD.IADD R0, R3, 0x1, R0 ;  /* 0x0000000103007824 */ /* 0x000fca00078e0200 */
[----:B------:R-:W-:-:S07]  /*0320*/  ISETP.GE.AND P0, PT, R0, UR5, PT ;  /* 0x0000000500007c0c */ /* 0x000fce000bf06270 */
[----:B------:R2:W-:Y:S06]  /*0330*/  STG.E.64 desc[UR8][R4.64], RZ ;  /* 0x000000ff04007986 */ /* 0x0005ec000c101b08 */
[----:B------:R-:W-:Y:S05]  /*0340*/  @!P0 BRA `(.L_x_257) ;  /* 0xfffffffc00e48947 */ /* 0x000fea000383ffff */
[----:B------:R-:W-:Y:S05]  /*0350*/  BRA `(.L_x_255) ;  /* 0x00000014003c7947 */ /* 0x000fea0003800000 */
.L_x_256:
[C---:B------:R-:W-:Y:S02]  /*0360*/  LOP3.LUT R4, R2.reuse, 0xf, RZ, 0xc0, !PT ;  /* 0x0000000f02047812 */ /* 0x040fe400078ec0ff */
[C---:B------:R-:W-:Y:S02]  /*0370*/  LOP3.LUT R5, R2.reuse, 0x7, RZ, 0xc0, !PT ;  /* 0x0000000702057812 */ /* 0x040fe400078ec0ff */
[----:B------:R-:W-:-:S07]  /*0380*/  LOP3.LUT R6, R2, 0x3, RZ, 0xc0, !PT ;  /* 0x0000000302067812 */ /* 0x000fce00078ec0ff */
.L_x_263:
[----:B------:R-:W-:Y:S01]  /*0390*/  ISETP.GE.U32.AND P0, PT, R2, 0x10, PT ;  /* 0x000000100200780c */ /* 0x000fe20003f06070 */
[----:B------:R-:W-:Y:S01]  /*03a0*/  IMAD.MOV.U32 R30, RZ, RZ, RZ ;  /* 0x000000ffff1e7224 */ /* 0x000fe200078e00ff */
[----:B------:R-:W-:Y:S02]  /*03b0*/  SHF.R.S32.HI R7, RZ, 0x1f, R0 ;  /* 0x0000001fff077819 */ /* 0x000fe40000011400 */
[----:B------:R-:W-:-:S09]  /*03c0*/  CS2R R8, SRZ ;  /* 0x0000000000087805 */ /* 0x000fd2000001ff00 */
[----:B------:R-:W-:Y:S05]  /*03d0*/  @!P0 BRA `(.L_x_258) ;  /* 0x00000008006c8947 */ /* 0x000fea0003800000 */
[----:B------:R-:W0:Y:S01]  /*03e0*/  LDCU UR4, c[0x0][0x394] ;  /* 0x00007280ff0477ac */ /* 0x000e220008000800 */
[----:B------:R-:W2:Y:S01]  /*03f0*/  LDC R10, c[0x0][0x394] ;  /* 0x0000e500ff0a7b82 */ /* 0x000ea20000000800 */
[----:B------:R-:W-:Y:S01]  /*0400*/  LOP3.LUT R11, R2, 0xfffffff0, RZ, 0xc0, !PT ;  /* 0xfffffff0020b7812 */ /* 0x000fe200078ec0ff */
[----:B------:R-:W-:Y:S01]  /*0410*/  IMAD.MOV.U32 R30, RZ, RZ, RZ ;  /* 0x000000ffff1e7224 */ /* 0x000fe200078e00ff */
[----:B------:R-:W3:Y:S01]  /*0420*/  LDCU UR8, c[0x0][0x394] ;  /* 0x00007280ff0877ac */ /* 0x000ee20008000800 */
[----:B------:R-:W-:Y:S02]  /*0430*/  IMAD.MOV.U32 R8, RZ, RZ, RZ ;  /* 0x000000ffff087224 */ /* 0x000fe400078e00ff */
[----:B------:R-:W-:Y:S02]  /*0440*/  IMAD.MOV.U32 R27, RZ, RZ, RZ ;  /* 0x000000ffff1b7224 */ /* 0x000fe400078e00ff */
[----:B------:R-:W-:Y:S01]  /*0450*/  IMAD.MOV R9, RZ, RZ, -R11 ;  /* 0x000000ffff097224 */ /* 0x000fe200078e0a0b */
[----:B0-----:R-:W-:-:S02]  /*0460*/  USHF.L.U32 UR9, UR4, 0x1, URZ ;  /* 0x0000000104097899 */ /* 0x001fc400080006ff */
[----:B------:R-:W-:Y:S02]  /*0470*/  UIMAD UR10, UR4, 0x3, URZ ;  /* 0x00000003040a78a4 */ /* 0x000fe4000f8e02ff */
[----:B------:R-:W-:Y:S01]  /*0480*/  USHF.L.U32 UR11, UR4, 0x2, URZ ;  /* 0x00000002040b7899 */ /* 0x000fe200080006ff */
[----:B---3--:R-:W-:Y:S01]  /*0490*/  IMAD.U32 R15, RZ, RZ, UR8 ;  /* 0x00000008ff0f7e24 */ /* 0x008fe2000f8e00ff */
[----:B------:R-:W-:Y:S01]  /*04a0*/  UIMAD UR12, UR4, 0x6, URZ ;  /* 0x00000006040c78a4 */ /* 0x000fe2000f8e02ff */
[C---:B--2---:R-:W-:Y:S01]  /*04b0*/  IMAD R26, R10.reuse, 0x5, RZ ;  /* 0x000000050a1a7824 */ /* 0x044fe200078e02ff */
[----:B------:R-:W-:Y:S01]  /*04c0*/  UIMAD UR13, UR4, 0x7, URZ ;  /* 0x00000007040d78a4 */ /* 0x000fe2000f8e02ff */
[----:B------:R-:W-:Y:S01]  /*04d0*/  IMAD R33, R10, 0xd, RZ ;  /* 0x0000000d0a217824 */ /* 0x000fe200078e02ff */
[----:B------:R-:W-:Y:S01]  /*04e0*/  USHF.L.U32 UR14, UR4, 0x3, URZ ;  /* 0x00000003040e7899 */ /* 0x000fe200080006ff */
[----:B------:R-:W-:Y:S01]  /*04f0*/  IMAD.U32 R28, RZ, RZ, UR11 ;  /* 0x0000000bff1c7e24 */ /* 0x000fe2000f8e00ff */
[----:B------:R-:W-:Y:S01]  /*0500*/  UIMAD UR15, UR4, 0x9, URZ ;  /* 0x00000009040f78a4 */ /* 0x000fe2000f8e02ff */
        /* <DEDUP_REMOVED lines=10> */
[----:B------:R-:W-:-:S02]  /*05b0*/  IMAD.U32 R37, RZ, RZ, UR17 ;  /* 0x00000011ff257e24 */ /* 0x000fc4000f8e00ff */
[----:B------:R-:W-:Y:S02]  /*05c0*/  IMAD.U32 R35, RZ, RZ, UR18 ;  /* 0x00000012ff237e24 */ /* 0x000fe4000f8e00ff */
[----:B------:R-:W-:Y:S02]  /*05d0*/  IMAD.U32 R31, RZ, RZ, UR19 ;  /* 0x00000013ff1f7e24 */ /* 0x000fe4000f8e00ff */
[----:B------:R-:W-:Y:S02]  /*05e0*/  IMAD.U32 R13, RZ, RZ, UR4 ;  /* 0x00000004ff0d7e24 */ /* 0x000fe4000f8e00ff */
[----:B------:R-:W-:Y:S02]  /*05f0*/  IMAD.U32 R29, RZ, RZ, UR10 ;  /* 0x0000000aff1d7e24 */ /* 0x000fe4000f8e00ff */
[----:B------:R-:W-:-:S07]  /*0600*/  IMAD.U32 R17, RZ, RZ, UR9 ;  /* 0x00000009ff117e24 */ /* 0x000fce000f8e00ff */
.L_x_259:
[C---:B------:R-:W-:Y:S02]  /*0610*/  IADD3 R22, P0, PT, R27.reuse, R0, RZ ;  /* 0x000000001b167210 */ /* 0x040fe40007f1e0ff */
[----:B-1----:R-:W-:Y:S02]  /*0620*/  R2UR UR8, R20 ;  /* 0x00000000140872ca */ /* 0x002fe400000e0000 */
[----:B------:R-:W-:Y:S02]  /*0630*/  LEA.HI.X.SX32 R23, R27, R7, 0x1, P0 ;  /* 0x000000071b177211 */ /* 0x000fe400000f0eff */
[C---:B------:R-:W-:Y:S02]  /*0640*/  LEA R24, P0, R22.reuse, UR6, 0x3 ;  /* 0x0000000616187c11 */ /* 0x040fe4000f8018ff */
[----:B------:R-:W-:Y:S02]  /*0650*/  R2UR UR9, R21 ;  /* 0x00000000150972ca */ /* 0x000fe400000e0000 */
[----:B------:R-:W-:-:S02]  /*0660*/  LEA.HI.X R25, R22, UR7, R23, 0x3, P0 ;  /* 0x0000000716197c11 */ /* 0x000fc400080f1c17 */
[----:B------:R-:W-:Y:S02]  /*0670*/  IADD3 R23, P0, PT, R15, R0, RZ ;  /* 0x000000000f177210 */ /* 0x000fe40007f1e0ff */
[----:B------:R-:W-:Y:S02]  /*0680*/  R2UR UR10, R20 ;  /* 0x00000000140a72ca */ /* 0x000fe400000e0000 */
[----:B------:R-:W-:Y:S02]  /*0690*/  R2UR UR11, R21 ;  /* 0x00000000150b72ca */ /* 0x000fe400000e0000 */
[----:B------:R-:W-:Y:S02]  /*06a0*/  LEA.HI.X.SX32 R32, R15, R7, 0x1, P0 ;  /* 0x000000070f207211 */ /* 0x000fe400000f0eff */
[C---:B------:R-:W-:Y:S01]  /*06b0*/  LEA R22, P0, R23.reuse, UR6, 0x3 ;  /* 0x0000000617167c11 */ /* 0x040fe2000f8018ff */
[----:B------:R-:W2:Y:S03]  /*06c0*/  LDG.E.64 R24, desc[UR8][R24.64] ;  /* 0x0000000818187981 */ /* 0x000ea6000c1e1b00 */
[----:B------:R-:W-:-:S06]  /*06d0*/  LEA.HI.X R23, R23, UR7, R32, 0x3, P0 ;  /* 0x0000000717177c11 */ /* 0x000fcc00080f1c20 */
[----:B------:R-:W2:Y:S02]  /*06e0*/  LDG.E.64 R22, desc[UR10][R22.64] ;  /* 0x0000000a16167981 */ /* 0x000ea4000c1e1b00 */
[----:B--2---:R-:W-:-:S04]  /*06f0*/  IADD3 R30, P0, P1, R22, R24, R30 ;  /* 0x00000018161e7210 */ /* 0x004fc8000791e01e */
[----:B------:R-:W-:Y:S02]  /*0700*/  IADD3.X R8, PT, PT, R23, R25, R8, P0, P1 ;  /* 0x0000001917087210 */ /* 0x000fe400007e2408 */
[----:B------:R-:W-:-:S04]  /*0710*/  IADD3 R32, P0, PT, R17, R0, RZ ;  /* 0x0000000011207210 */ /* 0x000fc80007f1e0ff */
[----:B------:R-:W-:Y:S02]  /*0720*/  LEA.HI.X.SX32 R34, R17, R7, 0x1, P0 ;  /* 0x0000000711227211 */ /* 0x000fe400000f0eff */
[----:B------:R-:W-:-:S04]  /*0730*/  LEA R24, P0, R32, UR6, 0x3 ;  /* 0x0000000620187c11 */ /* 0x000fc8000f8018ff */
[----:B------:R-:W-:Y:S02]  /*0740*/  LEA.HI.X R25, R32, UR7, R34, 0x3, P0 ;  /* 0x0000000720197c11 */ /* 0x000fe400080f1c22 */
[----:B------:R-:W-:-:S04]  /*0750*/  IADD3 R32, P0, PT, R29, R0, RZ ;  /* 0x000000001d207210 */ /* 0x000fc80007f1e0ff */
[----:B------:R-:W-:Y:S01]  /*0760*/  LEA.HI.X.SX32 R34, R29, R7, 0x1, P0 ;  /* 0x000000071d227211 */ /* 0x000fe200000f0eff */
[----:B------:R-:W2:Y:S01]  /*0770*/  LDG.E.64 R24, desc[UR8][R24.64] ;  /* 0x0000000818187981 */ /* 0x000ea2000c1e1b00 */
[----:B------:R-:W-:-:S04]  /*0780*/  LEA R22, P0, R32, UR6, 0x3 ;  /* 0x0000000620167c11 */ /* 0x000fc8000f8018ff */
        /* <DEDUP_REMOVED lines=73> */
[----:B------:R-:W2:Y:S01]  /*0c20*/  LDG.E.64 R22, desc[UR10][R22.64] ;  /* 0x0000000a16167981 */ /* 0x000ea2000c1e1b00 */
[----:B------:R-:W-:Y:S02]  /*0c30*/  VIADD R9, R9, 0x10 ;  /* 0x0000001009097836 */ /* 0x000fe40000000000 */
[C---:B------:R-:W-:Y:S02]  /*0c40*/  IMAD R15, R10.reuse, 0x10, R15 ;  /* 0x000000100a0f7824 */ /* 0x040fe400078e020f */
[C---:B------:R-:W-:Y:S02]  /*0c50*/  IMAD R17, R10.reuse, 0x10, R17 ;  /* 0x000000100a117824 */ /* 0x040fe400078e0211 */
[C---:B------:R-:W-:Y:S02]  /*0c60*/  IMAD R29, R10.reuse, 0x10, R29 ;  /* 0x000000100a1d7824 */ /* 0x040fe400078e021d */
[C---:B------:R-:W-:Y:S02]  /*0c70*/  IMAD R28, R10.reuse, 0x10, R28 ;  /* 0x000000100a1c7824 */ /* 0x040fe400078e021c */
[----:B------:R-:W-:-:S02]  /*0c80*/  IMAD R26, R10, 0x10, R26 ;  /* 0x000000100a1a7824 */ /* 0x000fc400078e021a */
[C---:B------:R-:W-:Y:S02]  /*0c90*/  IMAD R19, R10.reuse, 0x10, R19 ;  /* 0x000000100a137824 */ /* 0x040fe400078e0213 */
        /* <DEDUP_REMOVED lines=9> */
[----:B------:R-:W-:Y:S01]  /*0d30*/  IMAD R31, R10, 0x10, R31 ;  /* 0x000000100a1f7824 */ /* 0x000fe200078e021f */
[----:B--2---:R-:W-:-:S04]  /*0d40*/  IADD3 R30, P0, P1, R22, R24, R30 ;  /* 0x00000018161e7210 */ /* 0x004fc8000791e01e */
[----:B------:R-:W-:Y:S02]  /*0d50*/  IADD3.X R8, PT, PT, R23, R25, R8, P0, P1 ;  /* 0x0000001917087210 */ /* 0x000fe400007e2408 */
[----:B------:R-:W-:-:S13]  /*0d60*/  ISETP.NE.AND P0, PT, R9, RZ, PT ;  /* 0x000000ff0900720c */ /* 0x000fda0003f05270 */
[----:B------:R-:W-:Y:S05]  /*0d70*/  @P0 BRA `(.L_x_259) ;  /* 0xfffffff800240947 */ /* 0x000fea000383ffff */
[----:B------:R-:W-:-:S07]  /*0d80*/  IMAD.MOV.U32 R9, RZ, RZ, R11 ;  /* 0x000000ffff097224 */ /* 0x000fce00078e000b */
.L_x_258:
[----:B------:R-:W-:-:S13]  /*0d90*/  ISETP.NE.AND P0, PT, R4, RZ, PT ;  /* 0x000000ff0400720c */ /* 0x000fda0003f05270 */
[----:B------:R-:W-:Y:S05]  /*0da0*/  @!P0 BRA `(.L_x_260) ;  /* 0x00000008007c8947 */ /* 0x000fea0003800000 */
[----:B------:R-:W-:Y:S01]  /*0db0*/  VIADD R10, R4, 0xffffffff ;  /* 0xffffffff040a7836 */ /* 0x000fe20000000000 */
[----:B------:R-:W-:-:S04]  /*0dc0*/  ISETP.NE.AND P0, PT, R5, RZ, PT ;  /* 0x000000ff0500720c */ /* 0x000fc80003f05270 */
[----:B------:R-:W-:-:S13]  /*0dd0*/  ISETP.GE.U32.AND P1, PT, R10, 0x7, PT ;  /* 0x000000070a00780c */ /* 0x000fda0003f26070 */
[----:B------:R-:W-:Y:S05]  /*0de0*/  @!P1 BRA `(.L_x_261) ;  /* 0x00000004002c9947 */ /* 0x000fea0003800000 */
[----:B------:R-:W0:Y:S01]  /*0df0*/  LDCU UR4, c[0x0][0x394] ;  /* 0x00007280ff0477ac */ /* 0x000e220008000800 */
[C---:B-1----:R-:W-:Y:S02]  /*0e00*/  R2UR UR10, R20.reuse ;  /* 0x00000000140a72ca */ /* 0x042fe400000e0000 */
[C---:B------:R-:W-:Y:S01]  /*0e10*/  R2UR UR11, R21.reuse ;  /* 0x00000000150b72ca */ /* 0x040fe200000e0000 */
[----:B------:R-:W1:Y:S01]  /*0e20*/  LDCU.64 UR8, c[0x0][0x380] ;  /* 0x00007000ff0877ac */ /* 0x000e620008000a00 */
[C---:B------:R-:W-:Y:S02]  /*0e30*/  R2UR UR12, R20.reuse ;  /* 0x00000000140c72ca */ /* 0x040fe400000e0000 */
[C---:B------:R-:W-:Y:S02]  /*0e40*/  R2UR UR13, R21.reuse ;  /* 0x00000000150d72ca */ /* 0x040fe400000e0000 */
[----:B------:R-:W-:Y:S02]  /*0e50*/  R2UR UR14, R20 ;  /* 0x00000000140e72ca */ /* 0x000fe400000e0000 */
[----:B------:R-:W-:-:S02]  /*0e60*/  R2UR UR15, R21 ;  /* 0x00000000150f72ca */ /* 0x000fc400000e0000 */
[C---:B------:R-:W-:Y:S02]  /*0e70*/  R2UR UR16, R20.reuse ;  /* 0x00000000141072ca */ /* 0x040fe400000e0000 */
[----:B------:R-:W-:Y:S02]  /*0e80*/  R2UR UR17, R21 ;  /* 0x00000000151172ca */ /* 0x000fe400000e0000 */
[C---:B------:R-:W-:Y:S01]  /*0e90*/  R2UR UR18, R20.reuse ;  /* 0x00000000141272ca */ /* 0x040fe200000e0000 */
[----:B0-----:R-:W-:Y:S01]  /*0ea0*/  IMAD R10, R9, UR4, RZ ;  /* 0x00000004090a7c24 */ /* 0x001fe2000f8e02ff */
[----:B------:R-:W-:Y:S02]  /*0eb0*/  R2UR UR19, R21 ;  /* 0x00000000151372ca */ /* 0x000fe400000e0000 */
[----:B------:R-:W-:Y:S01]  /*0ec0*/  R2UR UR20, R20 ;  /* 0x00000000141472ca */ /* 0x000fe200000e0000 */
[C---:B------:R-:W-:Y:S01]  /*0ed0*/  VIADD R11, R10.reuse, UR4 ;  /* 0x000000040a0b7c36 */ /* 0x040fe20008000000 */
[----:B------:R-:W-:-:S02]  /*0ee0*/  IADD3 R12, P1, PT, R10, R0, RZ ;  /* 0x000000000a0c7210 */ /* 0x000fc40007f3e0ff */
[----:B------:R-:W-:Y:S02]  /*0ef0*/  R2UR UR21, R21 ;  /* 0x00000000151572ca */ /* 0x000fe400000e0000 */
[----:B------:R-:W-:Y:S01]  /*0f00*/  LEA.HI.X.SX32 R13, R10, R7, 0x1, P1 ;  /* 0x000000070a0d7211 */ /* 0x000fe200008f0eff */
[C---:B------:R-:W-:Y:S01]  /*0f10*/  VIADD R10, R11.reuse, UR4 ;  /* 0x000000040b0a7c36 */ /* 0x040fe20008000000 */
[C---:B-1----:R-:W-:Y:S02]  /*0f20*/  LEA R24, P1, R12.reuse, UR8, 0x3 ;  /* 0x000000080c187c11 */ /* 0x042fe4000f8218ff */
[-C--:B------:R-:W-:Y:S02]  /*0f30*/  IADD3 R15, P2, PT, R11, R0.reuse, RZ ;  /* 0x000000000b0f7210 */ /* 0x080fe40007f5e0ff */
[----:B------:R-:W-:Y:S01]  /*0f40*/  LEA.HI.X R25, R12, UR9, R13, 0x3, P1 ;  /* 0x000000090c197c11 */ /* 0x000fe200088f1c0d */
[C---:B------:R-:W-:Y:S01]  /*0f50*/  VIADD R12, R10.reuse, UR4 ;  /* 0x000000040a0c7c36 */ /* 0x040fe20008000000 */
[----:B------:R-:W-:-:S02]  /*0f60*/  IADD3 R14, P3, PT, R10, R0, RZ ;  /* 0x000000000a0e7210 */ /* 0x000fc40007f7e0ff */
[-C--:B------:R-:W-:Y:S01]  /*0f70*/  LEA.HI.X.SX32 R16, R11, R7.reuse, 0x1, P2 ;  /* 0x000000070b107211 */ /* 0x080fe200010f0eff */
[----:B------:R-:W-:Y:S01]  /*0f80*/  VIADD R13, R12, UR4 ;  /* 0x000000040c0d7c36 */ /* 0x000fe20008000000 */
[C---:B------:R-:W-:Y:S01]  /*0f90*/  LEA R26, P1, R15.reuse, UR8, 0x3 ;  /* 0x000000080f1a7c11 */ /* 0x040fe2000f8218ff */
[----:B------:R-:W2:Y:S01]  /*0fa0*/  LDG.E.64 R24, desc[UR10][R24.64] ;  /* 0x0000000a18187981 */ /* 0x000ea2000c1e1b00 */
[----:B------:R-:W-:Y:S02]  /*0fb0*/  LEA.HI.X.SX32 R11, R10, R7, 0x1, P3 ;  /* 0x000000070a0b7211 */ /* 0x000fe400018f0eff */
[C---:B------:R-:W-:Y:S02]  /*0fc0*/  LEA R10, P2, R14.reuse, UR8, 0x3 ;  /* 0x000000080e0a7c11 */ /* 0x040fe4000f8418ff */
[----:B------:R-:W-:Y:S01]  /*0fd0*/  LEA.HI.X R27, R15, UR9, R16, 0x3, P1 ;  /* 0x000000090f1b7c11 */ /* 0x000fe200088f1c10 */
[----:B------:R-:W-:Y:S01]  /*0fe0*/  VIADD R15, R13, UR4 ;  /* 0x000000040d0f7c36 */ /* 0x000fe20008000000 */
[----:B------:R-:W-:-:S02]  /*0ff0*/  LEA.HI.X R11, R14, UR9, R11, 0x3, P2 ;  /* 0x000000090e0b7c11 */ /* 0x000fc400090f1c0b */
[-C--:B------:R-:W-:Y:S01]  /*1000*/  IADD3 R19, P2, PT, R13, R0.reuse, RZ ;  /* 0x000000000d137210 */ /* 0x080fe20007f5e0ff */
[C---:B------:R-:W-:Y:S01]  /*1010*/  VIADD R18, R15.reuse, UR4 ;  /* 0x000000040f127c36 */ /* 0x040fe20008000000 */
[-C--:B------:R-:W-:Y:S01]  /*1020*/  IADD3 R17, P3, PT, R15, R0.reuse, RZ ;  /* 0x000000000f117210 */ /* 0x080fe20007f7e0ff */
[----:B------:R-:W2:Y:S01]  /*1030*/  LDG.E.64 R26, desc[UR12][R26.64] ;  /* 0x0000000c1a1a7981 */ /* 0x000ea2000c1e1b00 */
[-C--:B------:R-:W-:Y:S02]  /*1040*/  LEA.HI.X.SX32 R28, R13, R7.reuse, 0x1, P2 ;  /* 0x000000070d1c7211 */ /* 0x080fe400010f0eff */
[----:B------:R-:W-:Y:S01]  /*1050*/  IADD3 R23, P1, PT, R12, R0, RZ ;  /* 0x000000000c177210 */ /* 0x000fe20007f3e0ff */
[----:B------:R-:W3:Y:S01]  /*1060*/  LDG.E.64 R10, desc[UR14][R10.64] ;  /* 0x0000000e0a0a7981 */ /* 0x000ee2000c1e1b00 */
[----:B------:R-:W-:Y:S02]  /*1070*/  LEA R14, P2, R19, UR8, 0x3 ;  /* 0x00000008130e7c11 */ /* 0x000fe4000f8418ff */
[----:B------:R-:W-:-:S02]  /*1080*/  LEA.HI.X.SX32 R22, R15, R7, 0x1, P3 ;  /* 0x000000070f167211 */ /* 0x000fc400018f0eff */
[----:B------:R-:W-:Y:S02]  /*1090*/  LEA.HI.X.SX32 R32, R12, R7, 0x1, P1 ;  /* 0x000000070c207211 */ /* 0x000fe400008f0eff */
[----:B------:R-:W-:Y:S01]  /*10a0*/  LEA.HI.X R15, R19, UR9, R28, 0x3, P2 ;  /* 0x00000009130f7c11 */ /* 0x000fe200090f1c1c */
[C---:B------:R-:W-:Y:S01]  /*10b0*/  VIADD R19, R18.reuse, UR4 ;  /* 0x0000000412137c36 */ /* 0x040fe20008000000 */
[----:B------:R-:W-:Y:S02]  /*10c0*/  LEA R12, P1, R23, UR8, 0x3 ;  /* 0x00000008170c7c11 */ /* 0x000fe4000f8218ff */
[----:B------:R-:W-:Y:S02]  /*10d0*/  LEA R16, P3, R17, UR8, 0x3 ;  /* 0x0000000811107c11 */ /* 0x000fe4000f8618ff */
[----:B------:R-:W-:Y:S02]  /*10e0*/  LEA.HI.X R13, R23, UR9, R32, 0x3, P1 ;  /* 0x00000009170d7c11 */ /* 0x000fe400088f1c20 */
[----:B------:R-:W-:-:S02]  /*10f0*/  IADD3 R29, P1, PT, R18, R0, RZ ;  /* 0x00000000121d7210 */ /* 0x000fc40007f3e0ff */
[----:B------:R-:W-:Y:S02]  /*1100*/  IADD3 R23, P2, PT, R19, R0, RZ ;  /* 0x0000000013177210 */ /* 0x000fe40007f5e0ff */
[----:B------:R-:W-:Y:S01]  /*1110*/  LEA.HI.X R17, R17, UR9, R22, 0x3, P3 ;  /* 0x0000000911117c11 */ /* 0x000fe200098f1c16 */
[----:B------:R-:W3:Y:S01]  /*1120*/  LDG.E.64 R12, desc[UR16][R12.64] ;  /* 0x000000100c0c7981 */ /* 0x000ee2000c1e1b00 */
[-C--:B------:R-:W-:Y:S02]  /*1130*/  LEA.HI.X.SX32 R32, R18, R7.reuse, 0x1, P1 ;  /* 0x0000000712207211 */ /* 0x080fe400008f0eff */
[----:B------:R-:W-:Y:S02]  /*1140*/  LEA.HI.X.SX32 R28, R19, R7, 0x1, P2 ;  /* 0x00000007131c7211 */ /* 0x000fe400010f0eff */
[----:B------:R-:W-:Y:S01]  /*1150*/  LEA R18, P1, R29, UR8, 0x3 ;  /* 0x000000081d127c11 */ /* 0x000fe2000f8218ff */
[----:B------:R-:W4:Y:S01]  /*1160*/  LDG.E.64 R16, desc[UR18][R16.64] ;  /* 0x0000001210107981 */ /* 0x000f22000c1e1b00 */
[----:B------:R-:W-:-:S02]  /*1170*/  LEA R22, P2, R23, UR8, 0x3 ;  /* 0x0000000817167c11 */ /* 0x000fc4000f8418ff */
[----:B------:R-:W-:Y:S02]  /*1180*/  LEA.HI.X R19, R29, UR9, R32, 0x3, P1 ;  /* 0x000000091d137c11 */ /* 0x000fe400088f1c20 */
[----:B------:R-:W-:Y:S02]  /*1190*/  LEA.HI.X R23, R23, UR9, R28, 0x3, P2 ;  /* 0x0000000917177c11 */ /* 0x000fe400090f1c1c */
[C---:B------:R-:W-:Y:S02]  /*11a0*/  R2UR UR8, R20.reuse ;  /* 0x00000000140872ca */ /* 0x040fe400000e0000 */
[C---:B------:R-:W-:Y:S01]  /*11b0*/  R2UR UR9, R21.reuse ;  /* 0x00000000150972ca */ /* 0x040fe200000e0000 */
[----:B------:R-:W5:Y:S01]  /*11c0*/  LDG.E.64 R18, desc[UR20][R18.64] ;  /* 0x0000001412127981 */ /* 0x000f62000c1e1b00 */
[----:B------:R-:W-:Y:S02]  /*11d0*/  R2UR UR22, R20 ;  /* 0x00000000141672ca */ /* 0x000fe400000e0000 */
[----:B------:R-:W-:-:S09]  /*11e0*/  R2UR UR23, R21 ;  /* 0x00000000151772ca */ /* 0x000fd200000e0000 */
[----:B------:R-:W4:Y:S04]  /*11f0*/  LDG.E.64 R14, desc[UR8][R14.64] ;  /* 0x000000080e0e7981 */ /* 0x000f28000c1e1b00 */
[----:B------:R-:W5:Y:S01]  /*1200*/  LDG.E.64 R22, desc[UR22][R22.64] ;  /* 0x0000001616167981 */ /* 0x000f62000c1e1b00 */
[----:B------:R-:W-:Y:S01]  /*1210*/  VIADD R9, R9, 0x8 ;  /* 0x0000000809097836 */ /* 0x000fe20000000000 */
[----:B--2---:R-:W-:-:S04]  /*1220*/  IADD3 R29, P3, P4, R26, R24, R30 ;  /* 0x000000181a1d7210 */ /* 0x004fc80007c7e01e */
[----:B------:R-:W-:Y:S02]  /*1230*/  IADD3.X R31, PT, PT, R27, R25, R8, P3, P4 ;  /* 0x000000191b1f7210 */ /* 0x000fe40001fe8408 */
[----:B---3--:R-:W-:-:S04]  /*1240*/  IADD3 R29, P1, P2, R12, R10, R29 ;  /* 0x0000000a0c1d7210 */ /* 0x008fc80007a3e01d */
[----:B------:R-:W-:Y:S02]  /*1250*/  IADD3.X R27, PT, PT, R13, R11, R31, P1, P2 ;  /* 0x0000000b0d1b7210 */ /* 0x000fe40000fe441f */
[----:B----4-:R-:W-:-:S04]  /*1260*/  IADD3 R25, P3, P4, R16, R14, R29 ;  /* 0x0000000e10197210 */ /* 0x010fc80007c7e01d */
[----:B-----5:R-:W-:Y:S02]  /*1270*/  IADD3 R30, P1, P2, R22, R18, R25 ;  /* 0x00000012161e7210 */ /* 0x020fe40007a3e019 */
[----:B------:R-:W-:-:S04]  /*1280*/  IADD3.X R11, PT, PT, R17, R15, R27, P3, P4 ;  /* 0x0000000f110b7210 */ /* 0x000fc80001fe841b */
[----:B------:R-:W-:-:S07]  /*1290*/  IADD3.X R8, PT, PT, R23, R19, R11, P1, P2 ;  /* 0x0000001317087210 */ /* 0x000fce0000fe440b */
.L_x_261:
        /* <DEDUP_REMOVED lines=13> */
[----:B------:R-:W-:Y:S02]  /*1370*/  R2UR UR16, R20 ;  /* 0x00000000141072ca */ /* 0x000fe400000e0000 */
[----:B------:R-:W-:Y:S01]  /*1380*/  R2UR UR17, R21 ;  /* 0x00000000151172ca */ /* 0x000fe200000e0000 */
[----:B0-----:R-:W-:-:S04]  /*1390*/  IMAD R10, R9, UR4, RZ ;  /* 0x00000004090a7c24 */ /* 0x001fc8000f8e02ff */
[C---:B------:R-:W-:Y:S01]  /*13a0*/  VIADD R13, R10.reuse, UR4 ;  /* 0x000000040a0d7c36 */ /* 0x040fe20008000000 */
[----:B------:R-:W-:-:S03]  /*13b0*/  IADD3 R11, P1, PT, R10, R0, RZ ;  /* 0x000000000a0b7210 */ /* 0x000fc60007f3e0ff */
[----:B------:R-:W-:Y:S01]  /*13c0*/  VIADD R14, R13, UR4 ;  /* 0x000000040d0e7c36 */ /* 0x000fe20008000000 */
[-C--:B------:R-:W-:Y:S02]  /*13d0*/  LEA.HI.X.SX32 R12, R10, R7.reuse, 0x1, P1 ;  /* 0x000000070a0c7211 */ /* 0x080fe400008f0eff */
[C---:B-1----:R-:W-:Y:S02]  /*13e0*/  LEA R10, P1, R11.reuse, UR8, 0x3 ;  /* 0x000000080b0a7c11 */ /* 0x042fe4000f8218ff */
[CC--:B------:R-:W-:Y:S02]  /*13f0*/  IADD3 R19, P2, PT, R14.reuse, R0.reuse, RZ ;  /* 0x000000000e137210 */ /* 0x0c0fe40007f5e0ff */
[----:B------:R-:W-:Y:S01]  /*1400*/  LEA.HI.X R11, R11, UR9, R12, 0x3, P1 ;  /* 0x000000090b0b7c11 */ /* 0x000fe200088f1c0c */
[C---:B------:R-:W-:Y:S01]  /*1410*/  VIADD R12, R14.reuse, UR4 ;  /* 0x000000040e0c7c36 */ /* 0x040fe20008000000 */
[----:B------:R-:W-:Y:S02]  /*1420*/  IADD3 R15, P1, PT, R13, R0, RZ ;  /* 0x000000000d0f7210 */ /* 0x000fe40007f3e0ff */
[----:B------:R-:W-:-:S02]  /*1430*/  LEA.HI.X.SX32 R22, R14, R7, 0x1, P2 ;  /* 0x000000070e167211 */ /* 0x000fc400010f0eff */
[-C--:B------:R-:W-:Y:S01]  /*1440*/  LEA.HI.X.SX32 R18, R13, R7.reuse, 0x1, P1 ;  /* 0x000000070d127211 */ /* 0x080fe200008f0eff */
[----:B------:R-:W2:Y:S01]  /*1450*/  LDG.E.64 R10, desc[UR10][R10.64] ;  /* 0x0000000a0a0a7981 */ /* 0x000ea2000c1e1b00 */
[C---:B------:R-:W-:Y:S02]  /*1460*/  IADD3 R13, P3, PT, R12.reuse, R0, RZ ;  /* 0x000000000c0d7210 */ /* 0x040fe40007f7e0ff */
[----:B------:R-:W-:Y:S02]  /*1470*/  LEA R16, P1, R15, UR8, 0x3 ;  /* 0x000000080f107c11 */ /* 0x000fe4000f8218ff */
[----:B------:R-:W-:Y:S02]  /*1480*/  LEA.HI.X.SX32 R24, R12, R7, 0x1, P3 ;  /* 0x000000070c187211 */ /* 0x000fe400018f0eff */
[----:B------:R-:W-:Y:S02]  /*1490*/  LEA R14, P2, R19, UR8, 0x3 ;  /* 0x00000008130e7c11 */ /* 0x000fe4000f8418ff */
[----:B------:R-:W-:-:S02]  /*14a0*/  LEA R12, P3, R13, UR8, 0x3 ;  /* 0x000000080d0c7c11 */ /* 0x000fc4000f8618ff */
[----:B------:R-:W-:Y:S02]  /*14b0*/  LEA.HI.X R17, R15, UR9, R18, 0x3, P1 ;  /* 0x000000090f117c11 */ /* 0x000fe400088f1c12 */
[----:B------:R-:W-:Y:S02]  /*14c0*/  LEA.HI.X R15, R19, UR9, R22, 0x3, P2 ;  /* 0x00000009130f7c11 */ /* 0x000fe400090f1c16 */
[----:B------:R-:W-:Y:S02]  /*14d0*/  LEA.HI.X R13, R13, UR9, R24, 0x3, P3 ;  /* 0x000000090d0d7c11 */ /* 0x000fe400098f1c18 */
[----:B------:R-:W2:Y:S04]  /*14e0*/  LDG.E.64 R16, desc[UR12][R16.64] ;  /* 0x0000000c10107981 */ /* 0x000ea8000c1e1b00 */
[----:B------:R-:W3:Y:S04]  /*14f0*/  LDG.E.64 R14, desc[UR14][R14.64] ;  /* 0x0000000e0e0e7981 */ /* 0x000ee8000c1e1b00 */
[----:B------:R-:W3:Y:S01]  /*1500*/  LDG.E.64 R12, desc[UR16][R12.64] ;  /* 0x000000100c0c7981 */ /* 0x000ee2000c1e1b00 */
[----:B------:R-:W-:Y:S01]  /*1510*/  VIADD R9, R9, 0x4 ;  /* 0x0000000409097836 */ /* 0x000fe20000000000 */
[----:B--2---:R-:W-:-:S04]  /*1520*/  IADD3 R19, P1, P2, R16, R10, R30 ;  /* 0x0000000a10137210 */ /* 0x004fc80007a3e01e */
[----:B---3--:R-:W-:Y:S02]  /*1530*/  IADD3 R30, P3, P4, R12, R14, R19 ;  /* 0x0000000e0c1e7210 */ /* 0x008fe40007c7e013 */
[----:B------:R-:W-:-:S04]  /*1540*/  IADD3.X R19, PT, PT, R17, R11, R8, P1, P2 ;  /* 0x0000000b11137210 */ /* 0x000fc80000fe4408 */
[----:B------:R-:W-:-:S07]  /*1550*/  IADD3.X R8, PT, PT, R13, R15, R19, P3, P4 ;  /* 0x0000000f0d087210 */ /* 0x000fce0001fe8413 */
.L_x_262:
[----:B------:R-:W-:Y:S05]  /*1560*/  @!P0 BRA `(.L_x_260) ;  /* 0x00000000008c8947 */ /* 0x000fea0003800000 */
[----:B------:R-:W0:Y:S01]  /*1570*/  LDCU UR4, c[0x0][0x394] ;  /* 0x00007280ff0477ac */ /* 0x000e220008000800 */
[----:B-1----:R-:W-:Y:S02]  /*1580*/  R2UR UR10, R20 ;  /* 0x00000000140a72ca */ /* 0x002fe400000e0000 */
[----:B------:R-:W-:Y:S01]  /*1590*/  R2UR UR11, R21 ;  /* 0x00000000150b72ca */ /* 0x000fe200000e0000 */
[----:B------:R-:W1:Y:S01]  /*15a0*/  LDCU.64 UR8, c[0x0][0x380] ;  /* 0x00007000ff0877ac */ /* 0x000e620008000a00 */
[----:B0-----:R-:W-:-:S05]  /*15b0*/  IMAD R13, R9, UR4, RZ ;  /* 0x00000004090d7c24 */ /* 0x001fca000f8e02ff */
[----:B------:R-:W-:-:S04]  /*15c0*/  IADD3 R9, P0, PT, R13, R0, RZ ;  /* 0x000000000d097210 */ /* 0x000fc80007f1e0ff */
[----:B------:R-:W-:Y:S02]  /*15d0*/  LEA.HI.X.SX32 R12, R13, R7, 0x1, P0 ;  /* 0x000000070d0c7211 */ /* 0x000fe400000f0eff */
[----:B-1----:R-:W-:-:S04]  /*15e0*/  LEA R10, P0, R9, UR8, 0x3 ;  /* 0x00000008090a7c11 */ /* 0x002fc8000f8018ff */
[----:B------:R-:W-:-:S06]  /*15f0*/  LEA.HI.X R11, R9, UR9, R12, 0x3, P0 ;  /* 0x00000009090b7c11 */ /* 0x000fcc00080f1c0c */
[----:B------:R-:W2:Y:S01]  /*1600*/  LDG.E.64 R10, desc[UR10][R10.64] ;  /* 0x0000000a0a0a7981 */ /* 0x000ea2000c1e1b00 */
[----:B------:R-:W-:Y:S02]  /*1610*/  ISETP.NE.AND P0, PT, R6, 0x1, PT ;  /* 0x000000010600780c */ /* 0x000fe40003f05270 */
[----:B--2---:R-:W-:-:S05]  /*1620*/  IADD3 R30, P1, PT, R10, R30, RZ ;  /* 0x0000001e0a1e7210 */ /* 0x004fca0007f3e0ff */
[----:B------:R-:W-:-:S06]  /*1630*/  IMAD.X R8, R11, 0x1, R8, P1 ;  /* 0x000000010b087824 */ /* 0x000fcc00008e0608 */
[----:B------:R-:W-:Y:S05]  /*1640*/  @!P0 BRA `(.L_x_260) ;  /* 0x0000000000548947 */ /* 0x000fea0003800000 */
[----:B------:R-:W-:Y:S01]  /*1650*/  ISETP.NE.AND P0, PT, R6, 0x2, PT ;  /* 0x000000020600780c */ /* 0x000fe20003f05270 */
[----:B------:R-:W-:Y:S01]  /*1660*/  VIADD R12, R13, UR4 ;  /* 0x000000040d0c7c36 */ /* 0x000fe20008000000 */
[----:B------:R-:W-:Y:S02]  /*1670*/  R2UR UR10, R20 ;  /* 0x00000000140a72ca */ /* 0x000fe400000e0000 */
[----:B------:R-:W-:Y:S02]  /*1680*/  R2UR UR11, R21 ;  /* 0x00000000150b72ca */ /* 0x000fe400000e0000 */
[----:B------:R-:W-:-:S07]  /*1690*/  IADD3 R11, P1, PT, R12, R0, RZ ;  /* 0x000000000c0b7210 */ /* 0x000fce0007f3e0ff */
[C---:B------:R-:W-:Y:S01]  /*16a0*/  @P0 VIADD R9, R12.reuse, UR4 ;  /* 0x000000040c090c36 */ /* 0x040fe20008000000 */
[----:B------:R-:W-:Y:S02]  /*16b0*/  LEA.HI.X.SX32 R12, R12, R7, 0x1, P1 ;  /* 0x000000070c0c7211 */ /* 0x000fe400008f0eff */
[----:B------:R-:W-:Y:S02]  /*16c0*/  LEA R10, P1, R11, UR8, 0x3 ;  /* 0x000000080b0a7c11 */ /* 0x000fe4000f8218ff */
[----:B------:R-:W-:Y:S02]  /*16d0*/  @P0 IADD3 R13, P2, PT, R9, R0, RZ ;  /* 0x00000000090d0210 */ /* 0x000fe40007f5e0ff */
[----:B------:R-:W-:Y:S02]  /*16e0*/  @P0 R2UR UR12, R20 ;  /* 0x00000000140c02ca */ /* 0x000fe400000e0000 */
[----:B------:R-:W-:Y:S02]  /*16f0*/  @P0 R2UR UR13, R21 ;  /* 0x00000000150d02ca */ /* 0x000fe400000e0000 */
[----:B------:R-:W-:-:S02]  /*1700*/  LEA.HI.X R11, R11, UR9, R12, 0x3, P1 ;  /* 0x000000090b0b7c11 */ /* 0x000fc400088f1c0c */
[----:B------:R-:W-:Y:S02]  /*1710*/  @P0 LEA.HI.X.SX32 R14, R9, R7, 0x1, P2 ;  /* 0x00000007090e0211 */ /* 0x000fe400010f0eff */
[C---:B------:R-:W-:Y:S02]  /*1720*/  @P0 LEA R12, P1, R13.reuse, UR8, 0x3 ;  /* 0x000000080d0c0c11 */ /* 0x040fe4000f8218ff */
[----:B------:R-:W2:Y:S02]  /*1730*/  LDG.E.64 R10, desc[UR10][R10.64] ;  /* 0x0000000a0a0a7981 */ /* 0x000ea4000c1e1b00 */
[----:B------:R-:W-:-:S06]  /*1740*/  @P0 LEA.HI.X R13, R13, UR9, R14, 0x3, P1 ;  /* 0x000000090d0d0c11 */ /* 0x000fcc00088f1c0e */
[----:B------:R-:W3:Y:S01]  /*1750*/  @P0 LDG.E.64 R12, desc[UR12][R12.64] ;  /* 0x0000000c0c0c0981 */ /* 0x000ee2000c1e1b00 */
[----:B--2---:R-:W-:-:S05]  /*1760*/  IADD3 R30, P1, PT, R10, R30, RZ ;  /* 0x0000001e0a1e7210 */ /* 0x004fca0007f3e0ff */
[----:B------:R-:W-:Y:S01]  /*1770*/  IMAD.X R8, R11, 0x1, R8, P1 ;  /* 0x000000010b087824 */ /* 0x000fe200008e0608 */
[----:B---3--:R-:W-:-:S05]  /*1780*/  @P0 IADD3 R30, P2, PT, R12, R30, RZ ;  /* 0x0000001e0c1e0210 */ /* 0x008fca0007f5e0ff */
[----:B------:R-:W-:-:S08]  /*1790*/  @P0 IMAD.X R8, R13, 0x1, R8, P2 ;  /* 0x000000010d080824 */ /* 0x000fd000010e0608 */
.L_x_260:
[----:B------:R-:W0:Y:S01]  /*17a0*/  LDCU.64 UR8, c[0x0][0x388] ;  /* 0x00007100ff0877ac */ /* 0x000e220008000a00 */
[----:B-1----:R-:W-:Y:S01]  /*17b0*/  R2UR UR10, R20 ;  /* 0x00000000140a72ca */ /* 0x002fe200000e0000 */
[----:B------:R-:W-:Y:S01]  /*17c0*/  IMAD.MOV.U32 R31, RZ, RZ, R8 ;  /* 0x000000ffff1f7224 */ /* 0x000fe200078e0008 */
[----:B------:R-:W-:Y:S01]  /*17d0*/  R2UR UR11, R21 ;  /* 0x00000000150b72ca */ /* 0x000fe200000e0000 */
[----:B------:R-:W1:Y:S01]  /*17e0*/  LDCU UR4, c[0x0][0x394] ;  /* 0x00007280ff0477ac */ /* 0x000e620008000800 */
[----:B0-----:R-:W-:-:S04]  /*17f0*/  LEA R10, P0, R0, UR8, 0x3 ;  /* 0x00000008000a7c11 */ /* 0x001fc8000f8018ff */
[----:B------:R-:W-:Y:S01]  /*1800*/  LEA.HI.X R11, R0, UR9, R7, 0x3, P0 ;  /* 0x00000009000b7c11 */ /* 0x000fe200080f1c07 */
[----:B------:R-:W-:-:S06]  /*1810*/  IMAD.IADD R0, R3, 0x1, R0 ;  /* 0x0000000103007824 */ /* 0x000fcc00078e0200 */
[----:B------:R0:W-:Y:S01]  /*1820*/  STG.E.64 desc[UR10][R10.64], R30 ;  /* 0x0000001e0a007986 */ /* 0x0001e2000c101b0a */
[----:B-1----:R-:W-:-:S13]  /*1830*/  ISETP.GE.AND P0, PT, R0, UR4, PT ;  /* 0x0000000400007c0c */ /* 0x002fda000bf06270 */
[----:B0-----:R-:W-:Y:S05]  /*1840*/  @!P0 BRA `(.L_x_263) ;  /* 0xffffffe800d08947 */ /* 0x001fea000383ffff */
.L_x_255:
[----:B------:R-:W-:Y:S05]  /*1850*/  BSYNC.RECONVERGENT B0 ;  /* 0x0000000000007941 */ /* 0x000fea0003800200 */
.L_x_254:
[----:B------:R-:W-:Y:S06]  /*1860*/  BAR.SYNC.DEFER_BLOCKING 0x0 ;  /* 0x0000000000007b1d */ /* 0x000fec0000010000 */
[----:B------:R-:W-:Y:S05]  /*1870*/  EXIT ;  /* 0x000000000000794d */ /* 0x000fea0003800000 */
.L_x_264:
        /* <DEDUP_REMOVED lines=16> */
.L_x_271:


//--------------------- .nv.shared._Z19GPUIntraChunkKernelyfP8atomdescPyi --------------------------
	.section	.nv.shared._Z19GPUIntraChunkKernelyfP8atomdescPyi,"aw",@nobits
	.sectionflags	@""
	.align	16
	.zero		1024


//--------------------- .nv.shared.reserved.0     --------------------------
	.section	.nv.shared.reserved.0,"aw",@nobits
	.weak		__nv_reservedSMEM_offset_0_alias
	.size		__nv_reservedSMEM_offset_0_alias, 0, 64
	.other		__nv_reservedSMEM_offset_0_alias,@"STO_CUDA_RESERVED_SHARED STV_DEFAULT"
__nv_reservedSMEM_offset_0_alias:
	.zero		0
	.zero		64


//--------------------- .nv.shared._Z19GPUInterChunkKernelyyfP8atomdescS0_Pyi --------------------------
	.section	.nv.shared._Z19GPUInterChunkKernelyyfP8atomdescS0_Pyi,"aw",@nobits
	.sectionflags	@""
	.align	16
	.zero		1024


//--------------------- .nv.shared._Z18kernelSumHistogramPyS_iii --------------------------
	.section	.nv.shared._Z18kernelSumHistogramPyS_iii,"aw",@nobits
	.sectionflags	@""
	.align	16
	.zero		1024


//--------------------- .nv.constant0._Z19GPUIntraChunkKernelyfP8atomdescPyi --------------------------
	.section	.nv.constant0._Z19GPUIntraChunkKernelyfP8atomdescPyi,"a",@progbits
	.sectionflags	@""
	.align	4
.nv.constant0._Z19GPUIntraChunkKernelyfP8atomdescPyi:
	.zero		932


//--------------------- .nv.constant0._Z19GPUInterChunkKernelyyfP8atomdescS0_Pyi --------------------------
	.section	.nv.constant0._Z19GPUInterChunkKernelyyfP8atomdescS0_Pyi,"a",@progbits
	.sectionflags	@""
	.align	4
.nv.constant0._Z19GPUInterChunkKernelyyfP8atomdescS0_Pyi:
	.zero		948


//--------------------- .nv.constant0._Z18kernelSumHistogramPyS_iii --------------------------
	.section	.nv.constant0._Z18kernelSumHistogramPyS_iii,"a",@progbits
	.sectionflags	@""
	.align	4
.nv.constant0._Z18kernelSumHistogramPyS_iii:
	.zero		924


//--------------------- SYMBOLS --------------------------

	.type		.nv.reservedSmem.offset0,@object
	.size		.nv.reservedSmem.offset0,0x4
	.type		.nv.reservedSmem.cap,@object
	.size		.nv.reservedSmem.cap,0x4
